//
// Generated by NVIDIA NVVM Compiler
//
// Compiler Build ID: CL-36424714
// Cuda compilation tools, release 13.0, V13.0.88
// Based on NVVM 20.0.0
//

.version 9.0
.target sm_100
.address_size 64

	// .globl	_Z20fused_softmax_kernelPKfPfii

.visible .entry _Z20fused_softmax_kernelPKfPfii(
	.param .u64 .ptr .align 1 _Z20fused_softmax_kernelPKfPfii_param_0,
	.param .u64 .ptr .align 1 _Z20fused_softmax_kernelPKfPfii_param_1,
	.param .u32 _Z20fused_softmax_kernelPKfPfii_param_2,
	.param .u32 _Z20fused_softmax_kernelPKfPfii_param_3
)
{
	.reg .pred 	%p<49>;
	.reg .b32 	%r<90>;
	.reg .b32 	%f<306>;
	.reg .b64 	%rd<39>;

	ld.param.u64 	%rd7, [_Z20fused_softmax_kernelPKfPfii_param_0];
	ld.param.u64 	%rd6, [_Z20fused_softmax_kernelPKfPfii_param_1];
	ld.param.u32 	%r36, [_Z20fused_softmax_kernelPKfPfii_param_2];
	ld.param.u32 	%r35, [_Z20fused_softmax_kernelPKfPfii_param_3];
	cvta.to.global.u64 	%rd1, %rd7;
	mov.u32 	%r1, %ctaid.x;
	mov.u32 	%r2, %tid.x;
	setp.ge.s32 	%p1, %r1, %r36;
	setp.ge.s32 	%p2, %r2, %r35;
	or.pred  	%p3, %p1, %p2;
	@%p3 bra 	$L__BB0_25;
	mul.lo.s32 	%r3, %r35, %r1;
	add.s32 	%r38, %r35, -1;
	and.b32  	%r4, %r35, 15;
	setp.lt.u32 	%p4, %r38, 15;
	mov.f32 	%f296, 0fFF800000;
	mov.b32 	%r79, 0;
	@%p4 bra 	$L__BB0_4;
	and.b32  	%r79, %r35, -16;
	neg.s32 	%r85, %r79;
	add.s64 	%rd2, %rd1, 32;
	mov.f32 	%f296, 0fFF800000;
	mov.u32 	%r84, %r3;
$L__BB0_3:
	.pragma "nounroll";
	mul.wide.s32 	%rd8, %r84, 4;
	add.s64 	%rd9, %rd2, %rd8;
	ld.global.f32 	%f29, [%rd9+-32];
	setp.gt.f32 	%p5, %f29, %f296;
	selp.f32 	%f30, %f29, %f296, %p5;
	ld.global.f32 	%f31, [%rd9+-28];
	setp.gt.f32 	%p6, %f31, %f30;
	selp.f32 	%f32, %f31, %f30, %p6;
	ld.global.f32 	%f33, [%rd9+-24];
	setp.gt.f32 	%p7, %f33, %f32;
	selp.f32 	%f34, %f33, %f32, %p7;
	ld.global.f32 	%f35, [%rd9+-20];
	setp.gt.f32 	%p8, %f35, %f34;
	selp.f32 	%f36, %f35, %f34, %p8;
	ld.global.f32 	%f37, [%rd9+-16];
	setp.gt.f32 	%p9, %f37, %f36;
	selp.f32 	%f38, %f37, %f36, %p9;
	ld.global.f32 	%f39, [%rd9+-12];
	setp.gt.f32 	%p10, %f39, %f38;
	selp.f32 	%f40, %f39, %f38, %p10;
	ld.global.f32 	%f41, [%rd9+-8];
	setp.gt.f32 	%p11, %f41, %f40;
	selp.f32 	%f42, %f41, %f40, %p11;
	ld.global.f32 	%f43, [%rd9+-4];
	setp.gt.f32 	%p12, %f43, %f42;
	selp.f32 	%f44, %f43, %f42, %p12;
	ld.global.f32 	%f45, [%rd9];
	setp.gt.f32 	%p13, %f45, %f44;
	selp.f32 	%f46, %f45, %f44, %p13;
	ld.global.f32 	%f47, [%rd9+4];
	setp.gt.f32 	%p14, %f47, %f46;
	selp.f32 	%f48, %f47, %f46, %p14;
	ld.global.f32 	%f49, [%rd9+8];
	setp.gt.f32 	%p15, %f49, %f48;
	selp.f32 	%f50, %f49, %f48, %p15;
	ld.global.f32 	%f51, [%rd9+12];
	setp.gt.f32 	%p16, %f51, %f50;
	selp.f32 	%f52, %f51, %f50, %p16;
	ld.global.f32 	%f53, [%rd9+16];
	setp.gt.f32 	%p17, %f53, %f52;
	selp.f32 	%f54, %f53, %f52, %p17;
	ld.global.f32 	%f55, [%rd9+20];
	setp.gt.f32 	%p18, %f55, %f54;
	selp.f32 	%f56, %f55, %f54, %p18;
	ld.global.f32 	%f57, [%rd9+24];
	setp.gt.f32 	%p19, %f57, %f56;
	selp.f32 	%f58, %f57, %f56, %p19;
	ld.global.f32 	%f59, [%rd9+28];
	setp.gt.f32 	%p20, %f59, %f58;
	selp.f32 	%f296, %f59, %f58, %p20;
	add.s32 	%r85, %r85, 16;
	add.s32 	%r84, %r84, 16;
	setp.eq.s32 	%p21, %r85, 0;
	@%p21 bra 	$L__BB0_4;
	bra.uni 	$L__BB0_3;
$L__BB0_4:
	setp.eq.s32 	%p22, %r4, 0;
	@%p22 bra 	$L__BB0_13;
	and.b32  	%r8, %r35, 7;
	setp.lt.u32 	%p23, %r4, 8;
	@%p23 bra 	$L__BB0_7;
	add.s32 	%r39, %r79, %r3;
	mul.wide.s32 	%rd10, %r39, 4;
	add.s64 	%rd11, %rd1, %rd10;
	ld.global.f32 	%f61, [%rd11];
	setp.gt.f32 	%p24, %f61, %f296;
	selp.f32 	%f62, %f61, %f296, %p24;
	ld.global.f32 	%f63, [%rd11+4];
	setp.gt.f32 	%p25, %f63, %f62;
	selp.f32 	%f64, %f63, %f62, %p25;
	ld.global.f32 	%f65, [%rd11+8];
	setp.gt.f32 	%p26, %f65, %f64;
	selp.f32 	%f66, %f65, %f64, %p26;
	ld.global.f32 	%f67, [%rd11+12];
	setp.gt.f32 	%p27, %f67, %f66;
	selp.f32 	%f68, %f67, %f66, %p27;
	ld.global.f32 	%f69, [%rd11+16];
	setp.gt.f32 	%p28, %f69, %f68;
	selp.f32 	%f70, %f69, %f68, %p28;
	ld.global.f32 	%f71, [%rd11+20];
	setp.gt.f32 	%p29, %f71, %f70;
	selp.f32 	%f72, %f71, %f70, %p29;
	ld.global.f32 	%f73, [%rd11+24];
	setp.gt.f32 	%p30, %f73, %f72;
	selp.f32 	%f74, %f73, %f72, %p30;
	ld.global.f32 	%f75, [%rd11+28];
	setp.gt.f32 	%p31, %f75, %f74;
	selp.f32 	%f296, %f75, %f74, %p31;
	add.s32 	%r79, %r79, 8;
$L__BB0_7:
	setp.eq.s32 	%p32, %r8, 0;
	@%p32 bra 	$L__BB0_13;
	and.b32  	%r11, %r35, 3;
	setp.lt.u32 	%p33, %r8, 4;
	@%p33 bra 	$L__BB0_10;
	add.s32 	%r40, %r79, %r3;
	mul.wide.s32 	%rd12, %r40, 4;
	add.s64 	%rd13, %rd1, %rd12;
	ld.global.f32 	%f77, [%rd13];
	setp.gt.f32 	%p34, %f77, %f296;
	selp.f32 	%f78, %f77, %f296, %p34;
	ld.global.f32 	%f79, [%rd13+4];
	setp.gt.f32 	%p35, %f79, %f78;
	selp.f32 	%f80, %f79, %f78, %p35;
	ld.global.f32 	%f81, [%rd13+8];
	setp.gt.f32 	%p36, %f81, %f80;
	selp.f32 	%f82, %f81, %f80, %p36;
	ld.global.f32 	%f83, [%rd13+12];
	setp.gt.f32 	%p37, %f83, %f82;
	selp.f32 	%f296, %f83, %f82, %p37;
	add.s32 	%r79, %r79, 4;
$L__BB0_10:
	setp.eq.s32 	%p38, %r11, 0;
	@%p38 bra 	$L__BB0_13;
	add.s32 	%r83, %r79, %r3;
	neg.s32 	%r82, %r11;
$L__BB0_12:
	.pragma "nounroll";
	mul.wide.s32 	%rd14, %r83, 4;
	add.s64 	%rd15, %rd1, %rd14;
	ld.global.f32 	%f84, [%rd15];
	setp.gt.f32 	%p39, %f84, %f296;
	selp.f32 	%f296, %f84, %f296, %p39;
	add.s32 	%r83, %r83, 1;
	add.s32 	%r82, %r82, 1;
	setp.ne.s32 	%p40, %r82, 0;
	@%p40 bra 	$L__BB0_12;
$L__BB0_13:
	and.b32  	%r20, %r35, 7;
	setp.lt.u32 	%p41, %r35, 8;
	mov.f32 	%f305, 0f00000000;
	mov.b32 	%r87, 0;
	@%p41 bra 	$L__BB0_16;
	and.b32  	%r87, %r35, 2147483640;
	neg.s32 	%r86, %r87;
	mul.wide.u32 	%rd16, %r3, 4;
	add.s64 	%rd17, %rd16, %rd1;
	add.s64 	%rd38, %rd17, 16;
	mov.f32 	%f305, 0f00000000;
$L__BB0_15:
	.pragma "nounroll";
	ld.global.f32 	%f88, [%rd38+-16];
	sub.f32 	%f89, %f88, %f296;
	fma.rn.f32 	%f90, %f89, 0f3BBB989D, 0f3F000000;
	cvt.sat.f32.f32 	%f91, %f90;
	mov.f32 	%f92, 0f4B400001;
	mov.f32 	%f93, 0f437C0000;
	fma.rm.f32 	%f94, %f91, %f93, %f92;
	add.f32 	%f95, %f94, 0fCB40007F;
	neg.f32 	%f96, %f95;
	fma.rn.f32 	%f97, %f89, 0f3FB8AA3B, %f96;
	fma.rn.f32 	%f98, %f89, 0f32A57060, %f97;
	mov.b32 	%r42, %f94;
	shl.b32 	%r43, %r42, 23;
	mov.b32 	%f99, %r43;
	ex2.approx.ftz.f32 	%f100, %f98;
	fma.rn.f32 	%f101, %f100, %f99, %f305;
	ld.global.f32 	%f102, [%rd38+-12];
	sub.f32 	%f103, %f102, %f296;
	fma.rn.f32 	%f104, %f103, 0f3BBB989D, 0f3F000000;
	cvt.sat.f32.f32 	%f105, %f104;
	fma.rm.f32 	%f106, %f105, %f93, %f92;
	add.f32 	%f107, %f106, 0fCB40007F;
	neg.f32 	%f108, %f107;
	fma.rn.f32 	%f109, %f103, 0f3FB8AA3B, %f108;
	fma.rn.f32 	%f110, %f103, 0f32A57060, %f109;
	mov.b32 	%r44, %f106;
	shl.b32 	%r45, %r44, 23;
	mov.b32 	%f111, %r45;
	ex2.approx.ftz.f32 	%f112, %f110;
	fma.rn.f32 	%f113, %f112, %f111, %f101;
	ld.global.f32 	%f114, [%rd38+-8];
	sub.f32 	%f115, %f114, %f296;
	fma.rn.f32 	%f116, %f115, 0f3BBB989D, 0f3F000000;
	cvt.sat.f32.f32 	%f117, %f116;
	fma.rm.f32 	%f118, %f117, %f93, %f92;
	add.f32 	%f119, %f118, 0fCB40007F;
	neg.f32 	%f120, %f119;
	fma.rn.f32 	%f121, %f115, 0f3FB8AA3B, %f120;
	fma.rn.f32 	%f122, %f115, 0f32A57060, %f121;
	mov.b32 	%r46, %f118;
	shl.b32 	%r47, %r46, 23;
	mov.b32 	%f123, %r47;
	ex2.approx.ftz.f32 	%f124, %f122;
	fma.rn.f32 	%f125, %f124, %f123, %f113;
	ld.global.f32 	%f126, [%rd38+-4];
	sub.f32 	%f127, %f126, %f296;
	fma.rn.f32 	%f128, %f127, 0f3BBB989D, 0f3F000000;
	cvt.sat.f32.f32 	%f129, %f128;
	fma.rm.f32 	%f130, %f129, %f93, %f92;
	add.f32 	%f131, %f130, 0fCB40007F;
	neg.f32 	%f132, %f131;
	fma.rn.f32 	%f133, %f127, 0f3FB8AA3B, %f132;
	fma.rn.f32 	%f134, %f127, 0f32A57060, %f133;
	mov.b32 	%r48, %f130;
	shl.b32 	%r49, %r48, 23;
	mov.b32 	%f135, %r49;
	ex2.approx.ftz.f32 	%f136, %f134;
	fma.rn.f32 	%f137, %f136, %f135, %f125;
	ld.global.f32 	%f138, [%rd38];
	sub.f32 	%f139, %f138, %f296;
	fma.rn.f32 	%f140, %f139, 0f3BBB989D, 0f3F000000;
	cvt.sat.f32.f32 	%f141, %f140;
	fma.rm.f32 	%f142, %f141, %f93, %f92;
	add.f32 	%f143, %f142, 0fCB40007F;
	neg.f32 	%f144, %f143;
	fma.rn.f32 	%f145, %f139, 0f3FB8AA3B, %f144;
	fma.rn.f32 	%f146, %f139, 0f32A57060, %f145;
	mov.b32 	%r50, %f142;
	shl.b32 	%r51, %r50, 23;
	mov.b32 	%f147, %r51;
	ex2.approx.ftz.f32 	%f148, %f146;
	fma.rn.f32 	%f149, %f148, %f147, %f137;
	ld.global.f32 	%f150, [%rd38+4];
	sub.f32 	%f151, %f150, %f296;
	fma.rn.f32 	%f152, %f151, 0f3BBB989D, 0f3F000000;
	cvt.sat.f32.f32 	%f153, %f152;
	fma.rm.f32 	%f154, %f153, %f93, %f92;
	add.f32 	%f155, %f154, 0fCB40007F;
	neg.f32 	%f156, %f155;
	fma.rn.f32 	%f157, %f151, 0f3FB8AA3B, %f156;
	fma.rn.f32 	%f158, %f151, 0f32A57060, %f157;
	mov.b32 	%r52, %f154;
	shl.b32 	%r53, %r52, 23;
	mov.b32 	%f159, %r53;
	ex2.approx.ftz.f32 	%f160, %f158;
	fma.rn.f32 	%f161, %f160, %f159, %f149;
	ld.global.f32 	%f162, [%rd38+8];
	sub.f32 	%f163, %f162, %f296;
	fma.rn.f32 	%f164, %f163, 0f3BBB989D, 0f3F000000;
	cvt.sat.f32.f32 	%f165, %f164;
	fma.rm.f32 	%f166, %f165, %f93, %f92;
	add.f32 	%f167, %f166, 0fCB40007F;
	neg.f32 	%f168, %f167;
	fma.rn.f32 	%f169, %f163, 0f3FB8AA3B, %f168;
	fma.rn.f32 	%f170, %f163, 0f32A57060, %f169;
	mov.b32 	%r54, %f166;
	shl.b32 	%r55, %r54, 23;
	mov.b32 	%f171, %r55;
	ex2.approx.ftz.f32 	%f172, %f170;
	fma.rn.f32 	%f173, %f172, %f171, %f161;
	ld.global.f32 	%f174, [%rd38+12];
	sub.f32 	%f175, %f174, %f296;
	fma.rn.f32 	%f176, %f175, 0f3BBB989D, 0f3F000000;
	cvt.sat.f32.f32 	%f177, %f176;
	fma.rm.f32 	%f178, %f177, %f93, %f92;
	add.f32 	%f179, %f178, 0fCB40007F;
	neg.f32 	%f180, %f179;
	fma.rn.f32 	%f181, %f175, 0f3FB8AA3B, %f180;
	fma.rn.f32 	%f182, %f175, 0f32A57060, %f181;
	mov.b32 	%r56, %f178;
	shl.b32 	%r57, %r56, 23;
	mov.b32 	%f183, %r57;
	ex2.approx.ftz.f32 	%f184, %f182;
	fma.rn.f32 	%f305, %f184, %f183, %f173;
	add.s32 	%r86, %r86, 8;
	add.s64 	%rd38, %rd38, 32;
	setp.ne.s32 	%p42, %r86, 0;
	@%p42 bra 	$L__BB0_15;
$L__BB0_16:
	setp.eq.s32 	%p43, %r20, 0;
	@%p43 bra 	$L__BB0_24;
	and.b32  	%r30, %r35, 3;
	setp.lt.u32 	%p44, %r20, 4;
	@%p44 bra 	$L__BB0_19;
	add.s32 	%r58, %r87, %r3;
	mul.wide.u32 	%rd18, %r58, 4;
	add.s64 	%rd19, %rd1, %rd18;
	ld.global.f32 	%f186, [%rd19];
	sub.f32 	%f187, %f186, %f296;
	fma.rn.f32 	%f188, %f187, 0f3BBB989D, 0f3F000000;
	cvt.sat.f32.f32 	%f189, %f188;
	mov.f32 	%f190, 0f4B400001;
	mov.f32 	%f191, 0f437C0000;
	fma.rm.f32 	%f192, %f189, %f191, %f190;
	add.f32 	%f193, %f192, 0fCB40007F;
	neg.f32 	%f194, %f193;
	fma.rn.f32 	%f195, %f187, 0f3FB8AA3B, %f194;
	fma.rn.f32 	%f196, %f187, 0f32A57060, %f195;
	mov.b32 	%r59, %f192;
	shl.b32 	%r60, %r59, 23;
	mov.b32 	%f197, %r60;
	ex2.approx.ftz.f32 	%f198, %f196;
	fma.rn.f32 	%f199, %f198, %f197, %f305;
	cvt.u64.u32 	%rd20, %r3;
	cvt.u64.u32 	%rd21, %r87;
	add.s64 	%rd22, %rd21, %rd20;
	shl.b64 	%rd23, %rd22, 2;
	add.s64 	%rd24, %rd1, %rd23;
	ld.global.f32 	%f200, [%rd24+4];
	sub.f32 	%f201, %f200, %f296;
	fma.rn.f32 	%f202, %f201, 0f3BBB989D, 0f3F000000;
	cvt.sat.f32.f32 	%f203, %f202;
	fma.rm.f32 	%f204, %f203, %f191, %f190;
	add.f32 	%f205, %f204, 0fCB40007F;
	neg.f32 	%f206, %f205;
	fma.rn.f32 	%f207, %f201, 0f3FB8AA3B, %f206;
	fma.rn.f32 	%f208, %f201, 0f32A57060, %f207;
	mov.b32 	%r61, %f204;
	shl.b32 	%r62, %r61, 23;
	mov.b32 	%f209, %r62;
	ex2.approx.ftz.f32 	%f210, %f208;
	fma.rn.f32 	%f211, %f210, %f209, %f199;
	ld.global.f32 	%f212, [%rd24+8];
	sub.f32 	%f213, %f212, %f296;
	fma.rn.f32 	%f214, %f213, 0f3BBB989D, 0f3F000000;
	cvt.sat.f32.f32 	%f215, %f214;
	fma.rm.f32 	%f216, %f215, %f191, %f190;
	add.f32 	%f217, %f216, 0fCB40007F;
	neg.f32 	%f218, %f217;
	fma.rn.f32 	%f219, %f213, 0f3FB8AA3B, %f218;
	fma.rn.f32 	%f220, %f213, 0f32A57060, %f219;
	mov.b32 	%r63, %f216;
	shl.b32 	%r64, %r63, 23;
	mov.b32 	%f221, %r64;
	ex2.approx.ftz.f32 	%f222, %f220;
	fma.rn.f32 	%f223, %f222, %f221, %f211;
	ld.global.f32 	%f224, [%rd24+12];
	sub.f32 	%f225, %f224, %f296;
	fma.rn.f32 	%f226, %f225, 0f3BBB989D, 0f3F000000;
	cvt.sat.f32.f32 	%f227, %f226;
	fma.rm.f32 	%f228, %f227, %f191, %f190;
	add.f32 	%f229, %f228, 0fCB40007F;
	neg.f32 	%f230, %f229;
	fma.rn.f32 	%f231, %f225, 0f3FB8AA3B, %f230;
	fma.rn.f32 	%f232, %f225, 0f32A57060, %f231;
	mov.b32 	%r65, %f228;
	shl.b32 	%r66, %r65, 23;
	mov.b32 	%f233, %r66;
	ex2.approx.ftz.f32 	%f234, %f232;
	fma.rn.f32 	%f305, %f234, %f233, %f223;
	add.s32 	%r87, %r87, 4;
$L__BB0_19:
	setp.eq.s32 	%p45, %r30, 0;
	@%p45 bra 	$L__BB0_24;
	setp.eq.s32 	%p46, %r30, 1;
	@%p46 bra 	$L__BB0_22;
	add.s32 	%r67, %r87, %r3;
	mul.wide.u32 	%rd25, %r67, 4;
	add.s64 	%rd26, %rd1, %rd25;
	ld.global.f32 	%f236, [%rd26];
	sub.f32 	%f237, %f236, %f296;
	fma.rn.f32 	%f238, %f237, 0f3BBB989D, 0f3F000000;
	cvt.sat.f32.f32 	%f239, %f238;
	mov.f32 	%f240, 0f4B400001;
	mov.f32 	%f241, 0f437C0000;
	fma.rm.f32 	%f242, %f239, %f241, %f240;
	add.f32 	%f243, %f242, 0fCB40007F;
	neg.f32 	%f244, %f243;
	fma.rn.f32 	%f245, %f237, 0f3FB8AA3B, %f244;
	fma.rn.f32 	%f246, %f237, 0f32A57060, %f245;
	mov.b32 	%r68, %f242;
	shl.b32 	%r69, %r68, 23;
	mov.b32 	%f247, %r69;
	ex2.approx.ftz.f32 	%f248, %f246;
	fma.rn.f32 	%f249, %f248, %f247, %f305;
	cvt.u64.u32 	%rd27, %r3;
	cvt.u64.u32 	%rd28, %r87;
	add.s64 	%rd29, %rd28, %rd27;
	shl.b64 	%rd30, %rd29, 2;
	add.s64 	%rd31, %rd1, %rd30;
	ld.global.f32 	%f250, [%rd31+4];
	sub.f32 	%f251, %f250, %f296;
	fma.rn.f32 	%f252, %f251, 0f3BBB989D, 0f3F000000;
	cvt.sat.f32.f32 	%f253, %f252;
	fma.rm.f32 	%f254, %f253, %f241, %f240;
	add.f32 	%f255, %f254, 0fCB40007F;
	neg.f32 	%f256, %f255;
	fma.rn.f32 	%f257, %f251, 0f3FB8AA3B, %f256;
	fma.rn.f32 	%f258, %f251, 0f32A57060, %f257;
	mov.b32 	%r70, %f254;
	shl.b32 	%r71, %r70, 23;
	mov.b32 	%f259, %r71;
	ex2.approx.ftz.f32 	%f260, %f258;
	fma.rn.f32 	%f305, %f260, %f259, %f249;
	add.s32 	%r87, %r87, 2;
$L__BB0_22:
	and.b32  	%r72, %r35, 1;
	setp.eq.b32 	%p47, %r72, 1;
	not.pred 	%p48, %p47;
	@%p48 bra 	$L__BB0_24;
	add.s32 	%r73, %r87, %r3;
	mul.wide.u32 	%rd32, %r73, 4;
	add.s64 	%rd33, %rd1, %rd32;
	ld.global.f32 	%f261, [%rd33];
	sub.f32 	%f262, %f261, %f296;
	fma.rn.f32 	%f263, %f262, 0f3BBB989D, 0f3F000000;
	cvt.sat.f32.f32 	%f264, %f263;
	mov.f32 	%f265, 0f4B400001;
	mov.f32 	%f266, 0f437C0000;
	fma.rm.f32 	%f267, %f264, %f266, %f265;
	add.f32 	%f268, %f267, 0fCB40007F;
	neg.f32 	%f269, %f268;
	fma.rn.f32 	%f270, %f262, 0f3FB8AA3B, %f269;
	fma.rn.f32 	%f271, %f262, 0f32A57060, %f270;
	mov.b32 	%r74, %f267;
	shl.b32 	%r75, %r74, 23;
	mov.b32 	%f272, %r75;
	ex2.approx.ftz.f32 	%f273, %f271;
	fma.rn.f32 	%f305, %f273, %f272, %f305;
$L__BB0_24:
	add.s32 	%r76, %r3, %r2;
	mul.wide.u32 	%rd34, %r76, 4;
	add.s64 	%rd35, %rd1, %rd34;
	ld.global.f32 	%f274, [%rd35];
	sub.f32 	%f275, %f274, %f296;
	fma.rn.f32 	%f276, %f275, 0f3BBB989D, 0f3F000000;
	cvt.sat.f32.f32 	%f277, %f276;
	mov.f32 	%f278, 0f4B400001;
	mov.f32 	%f279, 0f437C0000;
	fma.rm.f32 	%f280, %f277, %f279, %f278;
	add.f32 	%f281, %f280, 0fCB40007F;
	neg.f32 	%f282, %f281;
	fma.rn.f32 	%f283, %f275, 0f3FB8AA3B, %f282;
	fma.rn.f32 	%f284, %f275, 0f32A57060, %f283;
	mov.b32 	%r77, %f280;
	shl.b32 	%r78, %r77, 23;
	mov.b32 	%f285, %r78;
	ex2.approx.ftz.f32 	%f286, %f284;
	mul.f32 	%f287, %f286, %f285;
	div.rn.f32 	%f288, %f287, %f305;
	cvta.to.global.u64 	%rd36, %rd6;
	add.s64 	%rd37, %rd36, %rd34;
	st.global.f32 	[%rd37], %f288;
$L__BB0_25:
	ret;

}


// ===== COMPILED SASS (sm_100) =====

	.target	sm_100

	.elftype	@"ET_EXEC"


//--------------------- .note.nv.tkinfo           --------------------------
	.section	.note.nv.tkinfo,"",@"SHT_NOTE"
	.sectionflags	@"SHF_NOTE_NV_TKINFO"
	.tkinfo
        /*0018*/ 	.word	0x00000002
        /*0030*/ 	.string	""
        /*0030*/ 	.string	"ptxas"
        /*0030*/ 	.string	"Cuda compilation tools, release 13.0, V13.0.88"
        /*0030*/ 	.string	"Build cuda_13.0.r13.0/compiler.36424714_0"
        /*0030*/ 	.string	"-arch sm_100 -m 64 "



//--------------------- .note.nv.cuinfo           --------------------------
	.section	.note.nv.cuinfo,"",@"SHT_NOTE"
	.sectionflags	@"SHF_NOTE_NV_CUINFO"
        /*0018*/ 	.short	0x0002
        /*001a*/ 	.short	0x0064
        /*001c*/ 	.short	0x0082
	.zero		2


//--------------------- .nv.info                  --------------------------
	.section	.nv.info,"",@"SHT_CUDA_INFO"
	.align	4


	//----- nvinfo : EIATTR_REGCOUNT
	.align		4
        /*0000*/ 	.byte	0x04, 0x2f
        /*0002*/ 	.short	(.L_1 - .L_0)
	.align		4
.L_0:
        /*0004*/ 	.word	index@(_Z20fused_softmax_kernelPKfPfii)
        /*0008*/ 	.word	0x0000001f


	//----- nvinfo : EIATTR_FRAME_SIZE
	.align		4
.L_1:
        /*000c*/ 	.byte	0x04, 0x11
        /*000e*/ 	.short	(.L_3 - .L_2)
	.align		4
.L_2:
        /*0010*/ 	.word	index@($__internal_0_$__cuda_sm3x_div_rn_noftz_f32_slowpath)
        /*0014*/ 	.word	0x00000000


	//----- nvinfo : EIATTR_FRAME_SIZE
	.align		4
.L_3:
        /*0018*/ 	.byte	0x04, 0x11
        /*001a*/ 	.short	(.L_5 - .L_4)
	.align		4
.L_4:
        /*001c*/ 	.word	index@(_Z20fused_softmax_kernelPKfPfii)
        /*0020*/ 	.word	0x00000000


	//----- nvinfo : EIATTR_MIN_STACK_SIZE
	.align		4
.L_5:
        /*0024*/ 	.byte	0x04, 0x12
        /*0026*/ 	.short	(.L_7 - .L_6)
	.align		4
.L_6:
        /*0028*/ 	.word	index@(_Z20fused_softmax_kernelPKfPfii)
        /*002c*/ 	.word	0x00000000
.L_7:


//--------------------- .nv.compat                --------------------------
	.section	.nv.compat,"",@"SHT_CUDA_COMPAT_INFO"
	.align	4
        /*0000*/ 	.byte	0x02, 0x09, 0x00, 0x00, 0x02, 0x02, 0x01, 0x00, 0x02, 0x05, 0x05, 0x00, 0x03, 0x07, 0x01, 0x01
        /*0010*/ 	.byte	0x02, 0x03, 0x00, 0x00, 0x02, 0x06, 0x01, 0x00, 0x04, 0x0b, 0x08, 0x00, 0x01, 0x00, 0x00, 0x00
        /*0020*/ 	.byte	0x00, 0x00, 0x00, 0x00


//--------------------- .nv.info._Z20fused_softmax_kernelPKfPfii --------------------------
	.section	.nv.info._Z20fused_softmax_kernelPKfPfii,"",@"SHT_CUDA_INFO"
	.sectionflags	@""
	.align	4


	//----- nvinfo : EIATTR_CUDA_API_VERSION
	.align		4
        /*0000*/ 	.byte	0x04, 0x37
        /*0002*/ 	.short	(.L_9 - .L_8)
.L_8:
        /*0004*/ 	.word	0x00000082


	//----- nvinfo : EIATTR_KPARAM_INFO
	.align		4
.L_9:
        /*0008*/ 	.byte	0x04, 0x17
        /*000a*/ 	.short	(.L_11 - .L_10)
.L_10:
        /*000c*/ 	.word	0x00000000
        /*0010*/ 	.short	0x0003
        /*0012*/ 	.short	0x0014
        /*0014*/ 	.byte	0x00, 0xf0, 0x11, 0x00


	//----- nvinfo : EIATTR_KPARAM_INFO
	.align		4
.L_11:
        /*0018*/ 	.byte	0x04, 0x17
        /*001a*/ 	.short	(.L_13 - .L_12)
.L_12:
        /*001c*/ 	.word	0x00000000
        /*0020*/ 	.short	0x0002
        /*0022*/ 	.short	0x0010
        /*0024*/ 	.byte	0x00, 0xf0, 0x11, 0x00


	//----- nvinfo : EIATTR_KPARAM_INFO
	.align		4
.L_13:
        /*0028*/ 	.byte	0x04, 0x17
        /*002a*/ 	.short	(.L_15 - .L_14)
.L_14:
        /*002c*/ 	.word	0x00000000
        /*0030*/ 	.short	0x0001
        /*0032*/ 	.short	0x0008
        /*0034*/ 	.byte	0x00, 0xf5, 0x21, 0x00


	//----- nvinfo : EIATTR_KPARAM_INFO
	.align		4
.L_15:
        /*0038*/ 	.byte	0x04, 0x17
        /*003a*/ 	.short	(.L_17 - .L_16)
.L_16:
        /*003c*/ 	.word	0x00000000
        /*0040*/ 	.short	0x0000
        /*0042*/ 	.short	0x0000
        /*0044*/ 	.byte	0x00, 0xf5, 0x21, 0x00


	//----- nvinfo : EIATTR_SPARSE_MMA_MASK
	.align		4
.L_17:
        /*0048*/ 	.byte	0x03, 0x50
        /*004a*/ 	.short	0x0000


	//----- nvinfo : EIATTR_MAXREG_COUNT
	.align		4
        /*004c*/ 	.byte	0x03, 0x1b
        /*004e*/ 	.short	0x00ff


	//----- nvinfo : EIATTR_MERCURY_ISA_VERSION
	.align		4
        /*0050*/ 	.byte	0x03, 0x5f
        /*0052*/ 	.short	0x0101


	//----- nvinfo : EIATTR_VRC_CTA_INIT_COUNT
	.align		4
        /*0054*/ 	.byte	0x02, 0x4a
	.zero		1
	.zero		1


	//----- nvinfo : EIATTR_EXIT_INSTR_OFFSETS
	.align		4
        /*0058*/ 	.byte	0x04, 0x1c
        /*005a*/ 	.short	(.L_19 - .L_18)


	//   ....[0]....
.L_18:
        /*005c*/ 	.word	0x00000060


	//   ....[1]....
        /*0060*/ 	.word	0x00001820


	//----- nvinfo : EIATTR_CRS_STACK_SIZE
	.align		4
.L_19:
        /*0064*/ 	.byte	0x04, 0x1e
        /*0066*/ 	.short	(.L_21 - .L_20)
.L_20:
        /*0068*/ 	.word	0x00000000


	//----- nvinfo : EIATTR_CBANK_PARAM_SIZE
	.align		4
.L_21:
        /*006c*/ 	.byte	0x03, 0x19
        /*006e*/ 	.short	0x0018


	//----- nvinfo : EIATTR_PARAM_CBANK
	.align		4
        /*0070*/ 	.byte	0x04, 0x0a
        /*0072*/ 	.short	(.L_23 - .L_22)
	.align		4
.L_22:
        /*0074*/ 	.word	index@(.nv.constant0._Z20fused_softmax_kernelPKfPfii)
        /*0078*/ 	.short	0x0380
        /*007a*/ 	.short	0x0018


	//----- nvinfo : EIATTR_SW_WAR
	.align		4
.L_23:
        /*007c*/ 	.byte	0x04, 0x36
        /*007e*/ 	.short	(.L_25 - .L_24)
.L_24:
        /*0080*/ 	.word	0x00000008
.L_25:


//--------------------- .nv.callgraph             --------------------------
	.section	.nv.callgraph,"",@"SHT_CUDA_CALLGRAPH"
	.align	4
	.sectionentsize	8
	.align		4
        /*0000*/ 	.word	0x00000000
	.align		4
        /*0004*/ 	.word	0xffffffff
	.align		4
        /*0008*/ 	.word	0x00000000
	.align		4
        /*000c*/ 	.word	0xfffffffe
	.align		4
        /*0010*/ 	.word	0x00000000
	.align		4
        /*0014*/ 	.word	0xfffffffd
	.align		4
        /*0018*/ 	.word	0x00000000
	.align		4
        /*001c*/ 	.word	0xfffffffc


//--------------------- .text._Z20fused_softmax_kernelPKfPfii --------------------------
	.section	.text._Z20fused_softmax_kernelPKfPfii,"ax",@progbits
	.align	128
        .global         _Z20fused_softmax_kernelPKfPfii
        .type           _Z20fused_softmax_kernelPKfPfii,@function
        .size           _Z20fused_softmax_kernelPKfPfii,(.L_x_25 - _Z20fused_softmax_kernelPKfPfii)
        .other          _Z20fused_softmax_kernelPKfPfii,@"STO_CUDA_ENTRY STV_DEFAULT"
_Z20fused_softmax_kernelPKfPfii:
.text._Z20fused_softmax_kernelPKfPfii:
[----:B------:R-:W-:Y:S01]  /*0000*/  LDC R1, c[0x0][0x37c] ;  /* 0x0000df00ff017b82 */ /* 0x000fe20000000800 */
[----:B------:R-:W0:Y:S07]  /*0010*/  S2R R0, SR_TID.X ;  /* 0x0000000000007919 */ /* 0x000e2e0000002100 */
[----:B------:R-:W0:Y:S08]  /*0020*/  LDC.64 R2, c[0x0][0x390] ;  /* 0x0000e400ff027b82 */ /* 0x000e300000000a00 */
[----:B------:R-:W1:Y:S01]  /*0030*/  S2UR UR4, SR_CTAID.X ;  /* 0x00000000000479c3 */ /* 0x000e620000002500 */
[----:B0-----:R-:W-:-:S04]  /*0040*/  ISETP.GE.AND P0, PT, R0, R3, PT ;  /* 0x000000030000720c */ /* 0x001fc80003f06270 */
[----:B-1----:R-:W-:-:S13]  /*0050*/  ISETP.LE.OR P0, PT, R2, UR4, P0 ;  /* 0x0000000402007c0c */ /* 0x002fda0008703670 */
[----:B------:R-:W-:Y:S05]  /*0060*/  @P0 EXIT ;  /* 0x000000000000094d */ /* 0x000fea0003800000 */
[C---:B------:R-:W-:Y:S01]  /*0070*/  IADD3 R2, PT, PT, R3.reuse, -0x1, RZ ;  /* 0xffffffff03027810 */ /* 0x040fe20007ffe0ff */
[----:B------:R-:W0:Y:S01]  /*0080*/  LDCU.64 UR8, c[0x0][0x358] ;  /* 0x00006b00ff0877ac */ /* 0x000e220008000a00 */
[C---:B------:R-:W-:Y:S01]  /*0090*/  LOP3.LUT R20, R3.reuse, 0xf, RZ, 0xc0, !PT ;  /* 0x0000000f03147812 */ /* 0x040fe200078ec0ff */
[----:B------:R-:W-:Y:S01]  /*00a0*/  HFMA2 R6, -RZ, RZ, 0, 0 ;  /* 0x00000000ff067431 */ /* 0x000fe200000001ff */
[----:B------:R-:W-:Y:S01]  /*00b0*/  ISETP.GE.U32.AND P1, PT, R2, 0xf, PT ;  /* 0x0000000f0200780c */ /* 0x000fe20003f26070 */
[----:B------:R-:W-:Y:S01]  /*00c0*/  IMAD R5, R3, UR4, RZ ;  /* 0x0000000403057c24 */ /* 0x000fe2000f8e02ff */
[----:B------:R-:W-:Y:S01]  /*00d0*/  ISETP.NE.AND P0, PT, R20, RZ, PT ;  /* 0x000000ff1400720c */ /* 0x000fe20003f05270 */
[----:B------:R-:W-:-:S10]  /*00e0*/  IMAD.MOV.U32 R4, RZ, RZ, -0x800000 ;  /* 0xff800000ff047424 */ /* 0x000fd400078e00ff */
[----:B------:R-:W-:Y:S05]  /*00f0*/  @!P1 BRA `(.L_x_0) ;  /* 0x0000000000f89947 */ /* 0x000fea0003800000 */
[----:B------:R-:W1:Y:S01]  /*0100*/  LDCU.64 UR4, c[0x0][0x380] ;  /* 0x00007000ff0477ac */ /* 0x000e620008000a00 */
[----:B------:R-:W-:Y:S01]  /*0110*/  LOP3.LUT R6, R3, 0xfffffff0, RZ, 0xc0, !PT ;  /* 0xfffffff003067812 */ /* 0x000fe200078ec0ff */
[----:B------:R-:W-:Y:S01]  /*0120*/  IMAD.MOV.U32 R4, RZ, RZ, -0x800000 ;  /* 0xff800000ff047424 */ /* 0x000fe200078e00ff */
[----:B------:R-:W-:-:S03]  /*0130*/  MOV R7, R5 ;  /* 0x0000000500077202 */ /* 0x000fc60000000f00 */
[----:B------:R-:W-:Y:S01]  /*0140*/  IMAD.MOV R22, RZ, RZ, -R6 ;  /* 0x000000ffff167224 */ /* 0x000fe200078e0a06 */
[----:B-1----:R-:W-:-:S04]  /*0150*/  UIADD3 UR4, UP0, UPT, UR4, 0x20, URZ ;  /* 0x0000002004047890 */ /* 0x002fc8000ff1e0ff */
[----:B------:R-:W-:-:S12]  /*0160*/  UIADD3.X UR5, UPT, UPT, URZ, UR5, URZ, UP0, !UPT ;  /* 0x00000005ff057290 */ /* 0x000fd800087fe4ff */
.L_x_1:
[----:B------:R-:W-:Y:S01]  /*0170*/  MOV R2, UR4 ;  /* 0x0000000400027c02 */ /* 0x000fe20008000f00 */
[----:B------:R-:W-:-:S04]  /*0180*/  IMAD.U32 R3, RZ, RZ, UR5 ;  /* 0x00000005ff037e24 */ /* 0x000fc8000f8e00ff */
[----:B------:R-:W-:-:S05]  /*0190*/  IMAD.WIDE R2, R7, 0x4, R2 ;  /* 0x0000000407027825 */ /* 0x000fca00078e0202 */
[----:B0-----:R-:W2:Y:S04]  /*01a0*/  LDG.E R19, desc[UR8][R2.64+-0x20] ;  /* 0xffffe00802137981 */ /* 0x001ea8000c1e1900 */
[----:B------:R-:W3:Y:S04]  /*01b0*/  LDG.E R21, desc[UR8][R2.64+-0x1c] ;  /* 0xffffe40802157981 */ /* 0x000ee8000c1e1900 */
[----:B------:R-:W4:Y:S04]  /*01c0*/  LDG.E R23, desc[UR8][R2.64+-0x18] ;  /* 0xffffe80802177981 */ /* 0x000f28000c1e1900 */
[----:B------:R-:W5:Y:S04]  /*01d0*/  LDG.E R25, desc[UR8][R2.64+-0x14] ;  /* 0xffffec0802197981 */ /* 0x000f68000c1e1900 */
        /* <DEDUP_REMOVED lines=11> */
[----:B------:R-:W5:Y:S01]  /*0290*/  LDG.E R18, desc[UR8][R2.64+0x1c] ;  /* 0x00001c0802127981 */ /* 0x000f62000c1e1900 */
[----:B------:R-:W-:Y:S01]  /*02a0*/  IADD3 R22, PT, PT, R22, 0x10, RZ ;  /* 0x0000001016167810 */ /* 0x000fe20007ffe0ff */
[----:B------:R-:W-:-:S03]  /*02b0*/  VIADD R7, R7, 0x10 ;  /* 0x0000001007077836 */ /* 0x000fc60000000000 */
[----:B------:R-:W-:Y:S02]  /*02c0*/  ISETP.NE.AND P2, PT, R22, RZ, PT ;  /* 0x000000ff1600720c */ /* 0x000fe40003f45270 */
[----:B--2---:R-:W-:-:S04]  /*02d0*/  FSETP.GT.AND P1, PT, R19, R4, PT ;  /* 0x000000041300720b */ /* 0x004fc80003f24000 */
[----:B------:R-:W-:-:S04]  /*02e0*/  FSEL R4, R19, R4, P1 ;  /* 0x0000000413047208 */ /* 0x000fc80000800000 */
[----:B---3--:R-:W-:-:S04]  /*02f0*/  FSETP.GT.AND P1, PT, R21, R4, PT ;  /* 0x000000041500720b */ /* 0x008fc80003f24000 */
[----:B------:R-:W-:-:S04]  /*0300*/  FSEL R4, R21, R4, P1 ;  /* 0x0000000415047208 */ /* 0x000fc80000800000 */
[----:B----4-:R-:W-:-:S04]  /*0310*/  FSETP.GT.AND P1, PT, R23, R4, PT ;  /* 0x000000041700720b */ /* 0x010fc80003f24000 */
[----:B------:R-:W-:-:S04]  /*0320*/  FSEL R4, R23, R4, P1 ;  /* 0x0000000417047208 */ /* 0x000fc80000800000 */
[----:B-----5:R-:W-:-:S04]  /*0330*/  FSETP.GT.AND P1, PT, R25, R4, PT ;  /* 0x000000041900720b */ /* 0x020fc80003f24000 */
[----:B------:R-:W-:-:S04]  /*0340*/  FSEL R4, R25, R4, P1 ;  /* 0x0000000419047208 */ /* 0x000fc80000800000 */
[----:B------:R-:W-:-:S04]  /*0350*/  FSETP.GT.AND P1, PT, R27, R4, PT ;  /* 0x000000041b00720b */ /* 0x000fc80003f24000 */
        /* <DEDUP_REMOVED lines=22> */
[----:B------:R-:W-:Y:S01]  /*04c0*/  FSEL R4, R18, R9, P1 ;  /* 0x0000000912047208 */ /* 0x000fe20000800000 */
[----:B------:R-:W-:Y:S08]  /*04d0*/  @P2 BRA `(.L_x_1) ;  /* 0xfffffffc00242947 */ /* 0x000ff0000383ffff */
.L_x_0:
[----:B------:R-:W-:Y:S05]  /*04e0*/  @!P0 BRA `(.L_x_2) ;  /* 0x0000000400088947 */ /* 0x000fea0003800000 */
[----:B------:R-:W1:Y:S01]  /*04f0*/  LDCU UR4, c[0x0][0x394] ;  /* 0x00007280ff0477ac */ /* 0x000e620008000800 */
[----:B------:R-:W-:Y:S01]  /*0500*/  ISETP.GE.U32.AND P0, PT, R20, 0x8, PT ;  /* 0x000000081400780c */ /* 0x000fe20003f06070 */
[----:B-1----:R-:W-:-:S04]  /*0510*/  ULOP3.LUT UR5, UR4, 0x7, URZ, 0xc0, !UPT ;  /* 0x0000000704057892 */ /* 0x002fc8000f8ec0ff */
[----:B------:R-:W-:-:S08]  /*0520*/  UISETP.NE.AND UP0, UPT, UR5, URZ, UPT ;  /* 0x000000ff0500728c */ /* 0x000fd0000bf05270 */
[----:B------:R-:W-:Y:S05]  /*0530*/  @!P0 BRA `(.L_x_3) ;  /* 0x0000000000708947 */ /* 0x000fea0003800000 */
[----:B------:R-:W1:Y:S01]  /*0540*/  LDC.64 R2, c[0x0][0x380] ;  /* 0x0000e000ff027b82 */ /* 0x000e620000000a00 */
[----:B------:R-:W-:-:S05]  /*0550*/  IADD3 R7, PT, PT, R5, R6, RZ ;  /* 0x0000000605077210 */ /* 0x000fca0007ffe0ff */
[----:B-1----:R-:W-:-:S05]  /*0560*/  IMAD.WIDE R2, R7, 0x4, R2 ;  /* 0x0000000407027825 */ /* 0x002fca00078e0202 */
[----:B0-----:R-:W2:Y:S04]  /*0570*/  LDG.E R7, desc[UR8][R2.64] ;  /* 0x0000000802077981 */ /* 0x001ea8000c1e1900 */
[----:B------:R-:W3:Y:S04]  /*0580*/  LDG.E R9, desc[UR8][R2.64+0x4] ;  /* 0x0000040802097981 */ /* 0x000ee8000c1e1900 */
[----:B------:R-:W4:Y:S04]  /*0590*/  LDG.E R11, desc[UR8][R2.64+0x8] ;  /* 0x00000808020b7981 */ /* 0x000f28000c1e1900 */
[----:B------:R-:W5:Y:S04]  /*05a0*/  LDG.E R13, desc[UR8][R2.64+0xc] ;  /* 0x00000c08020d7981 */ /* 0x000f68000c1e1900 */
[----:B------:R-:W5:Y:S04]  /*05b0*/  LDG.E R15, desc[UR8][R2.64+0x10] ;  /* 0x00001008020f7981 */ /* 0x000f68000c1e1900 */
[----:B------:R-:W5:Y:S04]  /*05c0*/  LDG.E R17, desc[UR8][R2.64+0x14] ;  /* 0x0000140802117981 */ /* 0x000f68000c1e1900 */
[----:B------:R-:W5:Y:S04]  /*05d0*/  LDG.E R19, desc[UR8][R2.64+0x18] ;  /* 0x0000180802137981 */ /* 0x000f68000c1e1900 */
[----:B------:R-:W5:Y:S01]  /*05e0*/  LDG.E R21, desc[UR8][R2.64+0x1c] ;  /* 0x00001c0802157981 */ /* 0x000f62000c1e1900 */
[----:B------:R-:W-:Y:S01]  /*05f0*/  VIADD R6, R6, 0x8 ;  /* 0x0000000806067836 */ /* 0x000fe20000000000 */
        /* <DEDUP_REMOVED lines=15> */
[----:B------:R-:W-:-:S09]  /*06f0*/  FSEL R4, R21, R4, P0 ;  /* 0x0000000415047208 */ /* 0x000fd20000000000 */
.L_x_3:
[----:B------:R-:W-:Y:S05]  /*0700*/  BRA.U !UP0, `(.L_x_2) ;  /* 0x0000000108807547 */ /* 0x000fea000b800000 */
[----:B------:R-:W-:Y:S02]  /*0710*/  UISETP.GE.U32.AND UP0, UPT, UR5, 0x4, UPT ;  /* 0x000000040500788c */ /* 0x000fe4000bf06070 */
[----:B------:R-:W-:-:S04]  /*0720*/  ULOP3.LUT UR4, UR4, 0x3, URZ, 0xc0, !UPT ;  /* 0x0000000304047892 */ /* 0x000fc8000f8ec0ff */
[----:B------:R-:W-:-:S03]  /*0730*/  UISETP.NE.AND UP1, UPT, UR4, URZ, UPT ;  /* 0x000000ff0400728c */ /* 0x000fc6000bf25270 */
[----:B------:R-:W-:Y:S08]  /*0740*/  BRA.U !UP0, `(.L_x_4) ;  /* 0x0000000108407547 */ /* 0x000ff0000b800000 */
[----:B------:R-:W1:Y:S01]  /*0750*/  LDC.64 R2, c[0x0][0x380] ;  /* 0x0000e000ff027b82 */ /* 0x000e620000000a00 */
[----:B------:R-:W-:-:S05]  /*0760*/  IADD3 R7, PT, PT, R5, R6, RZ ;  /* 0x0000000605077210 */ /* 0x000fca0007ffe0ff */
[----:B-1----:R-:W-:-:S05]  /*0770*/  IMAD.WIDE R2, R7, 0x4, R2 ;  /* 0x0000000407027825 */ /* 0x002fca00078e0202 */
[----:B0-----:R-:W2:Y:S04]  /*0780*/  LDG.E R7, desc[UR8][R2.64] ;  /* 0x0000000802077981 */ /* 0x001ea8000c1e1900 */
[----:B------:R-:W3:Y:S04]  /*0790*/  LDG.E R9, desc[UR8][R2.64+0x4] ;  /* 0x0000040802097981 */ /* 0x000ee8000c1e1900 */
[----:B------:R-:W4:Y:S04]  /*07a0*/  LDG.E R11, desc[UR8][R2.64+0x8] ;  /* 0x00000808020b7981 */ /* 0x000f28000c1e1900 */
[----:B------:R-:W5:Y:S01]  /*07b0*/  LDG.E R13, desc[UR8][R2.64+0xc] ;  /* 0x00000c08020d7981 */ /* 0x000f62000c1e1900 */
[----:B------:R-:W-:-:S02]  /*07c0*/  IADD3 R6, PT, PT, R6, 0x4, RZ ;  /* 0x0000000406067810 */ /* 0x000fc40007ffe0ff */
[----:B--2---:R-:W-:-:S04]  /*07d0*/  FSETP.GT.AND P0, PT, R7, R4, PT ;  /* 0x000000040700720b */ /* 0x004fc80003f04000 */
[----:B------:R-:W-:-:S04]  /*07e0*/  FSEL R4, R7, R4, P0 ;  /* 0x0000000407047208 */ /* 0x000fc80000000000 */
[----:B---3--:R-:W-:-:S04]  /*07f0*/  FSETP.GT.AND P0, PT, R9, R4, PT ;  /* 0x000000040900720b */ /* 0x008fc80003f04000 */
[----:B------:R-:W-:-:S04]  /*0800*/  FSEL R4, R9, R4, P0 ;  /* 0x0000000409047208 */ /* 0x000fc80000000000 */
[----:B----4-:R-:W-:-:S04]  /*0810*/  FSETP.GT.AND P0, PT, R11, R4, PT ;  /* 0x000000040b00720b */ /* 0x010fc80003f04000 */
[----:B------:R-:W-:-:S04]  /*0820*/  FSEL R4, R11, R4, P0 ;  /* 0x000000040b047208 */ /* 0x000fc80000000000 */
[----:B-----5:R-:W-:-:S04]  /*0830*/  FSETP.GT.AND P0, PT, R13, R4, PT ;  /* 0x000000040d00720b */ /* 0x020fc80003f04000 */
[----:B------:R-:W-:-:S09]  /*0840*/  FSEL R4, R13, R4, P0 ;  /* 0x000000040d047208 */ /* 0x000fd20000000000 */
.L_x_4:
[----:B------:R-:W-:Y:S05]  /*0850*/  BRA.U !UP1, `(.L_x_2) ;  /* 0x00000001092c7547 */ /* 0x000fea000b800000 */
[----:B------:R-:W1:Y:S01]  /*0860*/  LDC.64 R8, c[0x0][0x380] ;  /* 0x0000e000ff087b82 */ /* 0x000e620000000a00 */
[----:B------:R-:W-:Y:S01]  /*0870*/  IMAD.IADD R7, R5, 0x1, R6 ;  /* 0x0000000105077824 */ /* 0x000fe200078e0206 */
[----:B------:R-:W-:-:S12]  /*0880*/  UIADD3 UR4, UPT, UPT, -UR4, URZ, URZ ;  /* 0x000000ff04047290 */ /* 0x000fd8000fffe1ff */
.L_x_5:
[----:B-1----:R-:W-:-:S06]  /*0890*/  IMAD.WIDE R2, R7, 0x4, R8 ;  /* 0x0000000407027825 */ /* 0x002fcc00078e0208 */
[----:B0-----:R-:W2:Y:S01]  /*08a0*/  LDG.E R3, desc[UR8][R2.64] ;  /* 0x0000000802037981 */ /* 0x001ea2000c1e1900 */
[----:B------:R-:W-:Y:S01]  /*08b0*/  UIADD3 UR4, UPT, UPT, UR4, 0x1, URZ ;  /* 0x0000000104047890 */ /* 0x000fe2000fffe0ff */
[----:B------:R-:W-:-:S03]  /*08c0*/  IADD3 R7, PT, PT, R7, 0x1, RZ ;  /* 0x0000000107077810 */ /* 0x000fc60007ffe0ff */
[----:B------:R-:W-:Y:S01]  /*08d0*/  UISETP.NE.AND UP0, UPT, UR4, URZ, UPT ;  /* 0x000000ff0400728c */ /* 0x000fe2000bf05270 */
[----:B--2---:R-:W-:-:S04]  /*08e0*/  FSETP.GT.AND P0, PT, R3, R4, PT ;  /* 0x000000040300720b */ /* 0x004fc80003f04000 */
[----:B------:R-:W-:-:S04]  /*08f0*/  FSEL R4, R3, R4, P0 ;  /* 0x0000000403047208 */ /* 0x000fc80000000000 */
[----:B------:R-:W-:Y:S05]  /*0900*/  BRA.U UP0, `(.L_x_5) ;  /* 0xfffffffd00e07547 */ /* 0x000fea000b83ffff */
.L_x_2:
[----:B------:R-:W1:Y:S01]  /*0910*/  LDCU UR5, c[0x0][0x394] ;  /* 0x00007280ff0577ac */ /* 0x000e620008000800 */
[----:B------:R-:W-:Y:S01]  /*0920*/  HFMA2 R7, -RZ, RZ, 0, 0 ;  /* 0x00000000ff077431 */ /* 0x000fe200000001ff */
[----:B------:R-:W-:Y:S01]  /*0930*/  UMOV UR4, URZ ;  /* 0x000000ff00047c82 */ /* 0x000fe20008000000 */
[----:B-1----:R-:W-:Y:S02]  /*0940*/  UISETP.GE.U32.AND UP1, UPT, UR5, 0x8, UPT ;  /* 0x000000080500788c */ /* 0x002fe4000bf26070 */
[----:B------:R-:W-:-:S04]  /*0950*/  ULOP3.LUT UR7, UR5, 0x7, URZ, 0xc0, !UPT ;  /* 0x0000000705077892 */ /* 0x000fc8000f8ec0ff */
[----:B------:R-:W-:-:S03]  /*0960*/  UISETP.NE.AND UP0, UPT, UR7, URZ, UPT ;  /* 0x000000ff0700728c */ /* 0x000fc6000bf05270 */
[----:B------:R-:W-:Y:S08]  /*0970*/  BRA.U !UP1, `(.L_x_6) ;  /* 0x0000000509787547 */ /* 0x000ff0000b800000 */
[----:B------:R-:W1:Y:S01]  /*0980*/  LDC.64 R2, c[0x0][0x380] ;  /* 0x0000e000ff027b82 */ /* 0x000e620000000a00 */
[----:B------:R-:W-:Y:S01]  /*0990*/  ULOP3.LUT UR4, UR5, 0x7ffffff8, URZ, 0xc0, !UPT ;  /* 0x7ffffff805047892 */ /* 0x000fe2000f8ec0ff */
[----:B------:R-:W-:-:S03]  /*09a0*/  IMAD.MOV.U32 R7, RZ, RZ, RZ ;  /* 0x000000ffff077224 */ /* 0x000fc600078e00ff */
[----:B------:R-:W-:Y:S01]  /*09b0*/  UIADD3 UR6, UPT, UPT, -UR4, URZ, URZ ;  /* 0x000000ff04067290 */ /* 0x000fe2000fffe1ff */
[----:B-1----:R-:W-:-:S03]  /*09c0*/  IMAD.WIDE.U32 R2, R5, 0x4, R2 ;  /* 0x0000000405027825 */ /* 0x002fc600078e0002 */
[----:B------:R-:W-:-:S04]  /*09d0*/  IADD3 R2, P0, PT, R2, 0x10, RZ ;  /* 0x0000001002027810 */ /* 0x000fc80007f1e0ff */
[----:B------:R-:W-:-:S09]  /*09e0*/  IADD3.X R3, PT, PT, RZ, R3, RZ, P0, !PT ;  /* 0x00000003ff037210 */ /* 0x000fd200007fe4ff */
.L_x_7:
[----:B0-----:R-:W2:Y:S04]  /*09f0*/  LDG.E R9, desc[UR8][R2.64+-0x10] ;  /* 0xfffff00802097981 */ /* 0x001ea8000c1e1900 */
[----:B------:R-:W3:Y:S04]  /*0a00*/  LDG.E R25, desc[UR8][R2.64+-0xc] ;  /* 0xfffff40802197981 */ /* 0x000ee8000c1e1900 */
[----:B------:R-:W4:Y:S04]  /*0a10*/  LDG.E R21, desc[UR8][R2.64+-0x8] ;  /* 0xfffff80802157981 */ /* 0x000f28000c1e1900 */
[----:B------:R-:W5:Y:S04]  /*0a20*/  LDG.E R23, desc[UR8][R2.64+-0x4] ;  /* 0xfffffc0802177981 */ /* 0x000f68000c1e1900 */
[----:B------:R-:W5:Y:S04]  /*0a30*/  LDG.E R13, desc[UR8][R2.64] ;  /* 0x00000008020d7981 */ /* 0x000f68000c1e1900 */
[----:B------:R-:W5:Y:S04]  /*0a40*/  LDG.E R19, desc[UR8][R2.64+0x4] ;  /* 0x0000040802137981 */ /* 0x000f68000c1e1900 */
[----:B------:R-:W5:Y:S04]  /*0a50*/  LDG.E R17, desc[UR8][R2.64+0x8] ;  /* 0x0000080802117981 */ /* 0x000f68000c1e1900 */
[----:B------:R0:W5:Y:S01]  /*0a60*/  LDG.E R15, desc[UR8][R2.64+0xc] ;  /* 0x00000c08020f7981 */ /* 0x000162000c1e1900 */
[----:B------:R-:W-:Y:S01]  /*0a70*/  MOV R10, 0x3bbb989d ;  /* 0x3bbb989d000a7802 */ /* 0x000fe20000000f00 */
[----:B------:R-:W-:Y:S01]  /*0a80*/  IMAD.MOV.U32 R11, RZ, RZ, 0x437c0000 ;  /* 0x437c0000ff0b7424 */ /* 0x000fe200078e00ff */
[----:B------:R-:W-:-:S04]  /*0a90*/  UIADD3 UR6, UPT, UPT, UR6, 0x8, URZ ;  /* 0x0000000806067890 */ /* 0x000fc8000fffe0ff */
[----:B------:R-:W-:Y:S01]  /*0aa0*/  UISETP.NE.AND UP1, UPT, UR6, URZ, UPT ;  /* 0x000000ff0600728c */ /* 0x000fe2000bf25270 */
[----:B0-----:R-:W-:-:S05]  /*0ab0*/  IADD3 R2, P0, PT, R2, 0x20, RZ ;  /* 0x0000002002027810 */ /* 0x001fca0007f1e0ff */
[----:B------:R-:W-:Y:S02]  /*0ac0*/  IMAD.X R3, RZ, RZ, R3, P0 ;  /* 0x000000ffff037224 */ /* 0x000fe400000e0603 */
[----:B--2---:R-:W-:-:S04]  /*0ad0*/  FADD R9, R9, -R4 ;  /* 0x8000000409097221 */ /* 0x004fc80000000000 */
[----:B------:R-:W-:Y:S01]  /*0ae0*/  FFMA.SAT R6, R9, R10, 0.5 ;  /* 0x3f00000009067423 */ /* 0x000fe2000000200a */
[----:B---3--:R-:W-:-:S03]  /*0af0*/  FADD R25, R25, -R4 ;  /* 0x8000000419197221 */ /* 0x008fc60000000000 */
[-C--:B------:R-:W-:Y:S01]  /*0b00*/  FFMA.RM R6, R6, R11.reuse, 12582913 ;  /* 0x4b40000106067423 */ /* 0x080fe2000000400b */
[-C--:B------:R-:W-:Y:S01]  /*0b10*/  FFMA.SAT R8, R25, R10.reuse, 0.5 ;  /* 0x3f00000019087423 */ /* 0x080fe2000000200a */
[--C-:B----4-:R-:W-:Y:S02]  /*0b20*/  FADD R21, R21, -R4.reuse ;  /* 0x8000000415157221 */ /* 0x110fe40000000000 */
[----:B------:R-:W-:Y:S01]  /*0b30*/  FADD R12, R6, -12583039 ;  /* 0xcb40007f060c7421 */ /* 0x000fe20000000000 */
[-C--:B------:R-:W-:Y:S01]  /*0b40*/  FFMA.RM R8, R8, R11.reuse, 12582913 ;  /* 0x4b40000108087423 */ /* 0x080fe2000000400b */
[-C--:B------:R-:W-:Y:S01]  /*0b50*/  FFMA.SAT R16, R21, R10.reuse, 0.5 ;  /* 0x3f00000015107423 */ /* 0x080fe2000000200a */
[----:B-----5:R-:W-:Y:S01]  /*0b60*/  FADD R23, R23, -R4 ;  /* 0x8000000417177221 */ /* 0x020fe20000000000 */
[----:B------:R-:W-:Y:S01]  /*0b70*/  FFMA R12, R9, 1.4426950216293334961, -R12 ;  /* 0x3fb8aa3b090c7823 */ /* 0x000fe2000000080c */
[C---:B------:R-:W-:Y:S01]  /*0b80*/  FADD R14, R8.reuse, -12583039 ;  /* 0xcb40007f080e7421 */ /* 0x040fe20000000000 */
[----:B------:R-:W-:Y:S01]  /*0b90*/  SHF.L.U32 R8, R8, 0x17, RZ ;  /* 0x0000001708087819 */ /* 0x000fe200000006ff */
[----:B------:R-:W-:Y:S01]  /*0ba0*/  FFMA.SAT R18, R23, R10, 0.5 ;  /* 0x3f00000017127423 */ /* 0x000fe2000000200a */
[----:B------:R-:W-:Y:S01]  /*0bb0*/  FFMA R12, R9, 1.925963033500011079e-08, R12 ;  /* 0x32a57060090c7823 */ /* 0x000fe2000000000c */
[----:B------:R-:W-:Y:S01]  /*0bc0*/  FFMA.RM R9, R16, R11, 12582913 ;  /* 0x4b40000110097423 */ /* 0x000fe2000000400b */
[----:B------:R-:W-:Y:S01]  /*0bd0*/  FFMA R14, R25, 1.4426950216293334961, -R14 ;  /* 0x3fb8aa3b190e7823 */ /* 0x000fe2000000080e */
[----:B------:R-:W-:-:S02]  /*0be0*/  FADD R27, R19, -R4 ;  /* 0x80000004131b7221 */ /* 0x000fc40000000000 */
[----:B------:R-:W-:Y:S01]  /*0bf0*/  FADD R16, R9, -12583039 ;  /* 0xcb40007f09107421 */ /* 0x000fe20000000000 */
[----:B------:R-:W-:Y:S01]  /*0c00*/  FFMA R14, R25, 1.925963033500011079e-08, R14 ;  /* 0x32a57060190e7823 */ /* 0x000fe2000000000e */
[----:B------:R-:W-:Y:S01]  /*0c10*/  FADD R25, R13, -R4 ;  /* 0x800000040d197221 */ /* 0x000fe20000000000 */
[-C--:B------:R-:W-:Y:S01]  /*0c20*/  FFMA.RM R13, R18, R11.reuse, 12582913 ;  /* 0x4b400001120d7423 */ /* 0x080fe2000000400b */
[----:B------:R-:W-:Y:S01]  /*0c30*/  FFMA R16, R21, 1.4426950216293334961, -R16 ;  /* 0x3fb8aa3b15107823 */ /* 0x000fe20000000810 */
[----:B------:R-:W0:Y:S01]  /*0c40*/  MUFU.EX2 R12, R12 ;  /* 0x0000000c000c7308 */ /* 0x000e220000000800 */
[-C--:B------:R-:W-:Y:S01]  /*0c50*/  FFMA.SAT R22, R25, R10.reuse, 0.5 ;  /* 0x3f00000019167423 */ /* 0x080fe2000000200a */
[----:B------:R-:W-:Y:S01]  /*0c60*/  FADD R20, R13, -12583039 ;  /* 0xcb40007f0d147421 */ /* 0x000fe20000000000 */
[----:B------:R-:W-:Y:S01]  /*0c70*/  FFMA R18, R21, 1.925963033500011079e-08, R16 ;  /* 0x32a5706015127823 */ /* 0x000fe20000000010 */
[----:B------:R-:W-:Y:S01]  /*0c80*/  FADD R21, R17, -R4 ;  /* 0x8000000411157221 */ /* 0x000fe20000000000 */
[-C--:B------:R-:W-:Y:S01]  /*0c90*/  FFMA.RM R16, R22, R11.reuse, 12582913 ;  /* 0x4b40000116107423 */ /* 0x080fe2000000400b */
[----:B------:R-:W-:Y:S01]  /*0ca0*/  FFMA R20, R23, 1.4426950216293334961, -R20 ;  /* 0x3fb8aa3b17147823 */ /* 0x000fe20000000814 */
[-C--:B------:R-:W-:Y:S01]  /*0cb0*/  FFMA.SAT R26, R27, R10.reuse, 0.5 ;  /* 0x3f0000001b1a7423 */ /* 0x080fe2000000200a */
[----:B------:R-:W1:Y:S01]  /*0cc0*/  MUFU.EX2 R14, R14 ;  /* 0x0000000e000e7308 */ /* 0x000e620000000800 */
[----:B------:R-:W-:Y:S01]  /*0cd0*/  FADD R24, R16, -12583039 ;  /* 0xcb40007f10187421 */ /* 0x000fe20000000000 */
[----:B------:R-:W-:Y:S01]  /*0ce0*/  FFMA R22, R23, 1.925963033500011079e-08, R20 ;  /* 0x32a5706017167823 */ /* 0x000fe20000000014 */
[----:B------:R-:W-:Y:S01]  /*0cf0*/  FADD R23, R15, -R4 ;  /* 0x800000040f177221 */ /* 0x000fe20000000000 */
[----:B------:R-:W-:Y:S01]  /*0d00*/  FFMA.RM R19, R26, R11, 12582913 ;  /* 0x4b4000011a137423 */ /* 0x000fe2000000400b */
[----:B------:R-:W-:Y:S01]  /*0d10*/  FFMA R24, R25, 1.4426950216293334961, -R24 ;  /* 0x3fb8aa3b19187823 */ /* 0x000fe20000000818 */
[----:B------:R-:W-:Y:S01]  /*0d20*/  SHF.L.U32 R13, R13, 0x17, RZ ;  /* 0x000000170d0d7819 */ /* 0x000fe200000006ff */
[-C--:B------:R-:W-:Y:S01]  /*0d30*/  FFMA.SAT R28, R23, R10.reuse, 0.5 ;  /* 0x3f000000171c7423 */ /* 0x080fe2000000200a */
[----:B------:R-:W2:Y:S01]  /*0d40*/  MUFU.EX2 R18, R18 ;  /* 0x0000001200127308 */ /* 0x000ea20000000800 */
[----:B------:R-:W-:Y:S01]  /*0d50*/  FFMA R20, R25, 1.925963033500011079e-08, R24 ;  /* 0x32a5706019147823 */ /* 0x000fe20000000018 */
[----:B------:R-:W-:Y:S01]  /*0d60*/  FFMA.SAT R24, R21, R10, 0.5 ;  /* 0x3f00000015187423 */ /* 0x000fe2000000200a */
[----:B------:R-:W-:Y:S01]  /*0d70*/  FADD R26, R19, -12583039 ;  /* 0xcb40007f131a7421 */ /* 0x000fe20000000000 */
[----:B------:R-:W-:-:S02]  /*0d80*/  SHF.L.U32 R10, R6, 0x17, RZ ;  /* 0x00000017060a7819 */ /* 0x000fc400000006ff */
[-C--:B------:R-:W-:Y:S01]  /*0d90*/  FFMA.RM R15, R24, R11.reuse, 12582913 ;  /* 0x4b400001180f7423 */ /* 0x080fe2000000400b */
[----:B------:R-:W-:Y:S01]  /*0da0*/  FFMA.RM R11, R28, R11, 12582913 ;  /* 0x4b4000011c0b7423 */ /* 0x000fe2000000400b */
[----:B------:R-:W3:Y:S01]  /*0db0*/  MUFU.EX2 R17, R22 ;  /* 0x0000001600117308 */ /* 0x000ee20000000800 */
[----:B------:R-:W-:Y:S01]  /*0dc0*/  FFMA R26, R27, 1.4426950216293334961, -R26 ;  /* 0x3fb8aa3b1b1a7823 */ /* 0x000fe2000000081a */
[----:B------:R-:W-:Y:S01]  /*0dd0*/  FADD R24, R15, -12583039 ;  /* 0xcb40007f0f187421 */ /* 0x000fe20000000000 */
[----:B0-----:R-:W-:Y:S01]  /*0de0*/  FFMA R7, R10, R12, R7 ;  /* 0x0000000c0a077223 */ /* 0x001fe20000000007 */
[----:B------:R-:W-:Y:S01]  /*0df0*/  FADD R12, R11, -12583039 ;  /* 0xcb40007f0b0c7421 */ /* 0x000fe20000000000 */
[----:B------:R-:W-:Y:S01]  /*0e00*/  FFMA R26, R27, 1.925963033500011079e-08, R26 ;  /* 0x32a570601b1a7823 */ /* 0x000fe2000000001a */
[----:B------:R-:W-:Y:S01]  /*0e10*/  FFMA R24, R21, 1.4426950216293334961, -R24 ;  /* 0x3fb8aa3b15187823 */ /* 0x000fe20000000818 */
[----:B------:R-:W-:Y:S01]  /*0e20*/  IMAD.SHL.U32 R10, R9, 0x800000, RZ ;  /* 0x00800000090a7824 */ /* 0x000fe200078e00ff */
[----:B------:R-:W0:Y:S01]  /*0e30*/  MUFU.EX2 R20, R20 ;  /* 0x0000001400147308 */ /* 0x000e220000000800 */
[----:B------:R-:W-:Y:S01]  /*0e40*/  FFMA R12, R23, 1.4426950216293334961, -R12 ;  /* 0x3fb8aa3b170c7823 */ /* 0x000fe2000000080c */
[----:B------:R-:W-:Y:S01]  /*0e50*/  FFMA R24, R21, 1.925963033500011079e-08, R24 ;  /* 0x32a5706015187823 */ /* 0x000fe20000000018 */
[----:B-1----:R-:W-:Y:S01]  /*0e60*/  FFMA R7, R8, R14, R7 ;  /* 0x0000000e08077223 */ /* 0x002fe20000000007 */
[----:B------:R-:W-:Y:S01]  /*0e70*/  SHF.L.U32 R16, R16, 0x17, RZ ;  /* 0x0000001710107819 */ /* 0x000fe200000006ff */
[----:B------:R-:W-:Y:S01]  /*0e80*/  FFMA R12, R23, 1.925963033500011079e-08, R12 ;  /* 0x32a57060170c7823 */ /* 0x000fe2000000000c */
[----:B------:R-:W-:-:S02]  /*0e90*/  IMAD.SHL.U32 R8, R19, 0x800000, RZ ;  /* 0x0080000013087824 */ /* 0x000fc400078e00ff */
[----:B--2---:R-:W-:Y:S01]  /*0ea0*/  FFMA R10, R10, R18, R7 ;  /* 0x000000120a0a7223 */ /* 0x004fe20000000007 */
[----:B------:R-:W1:Y:S01]  /*0eb0*/  MUFU.EX2 R6, R26 ;  /* 0x0000001a00067308 */ /* 0x000e620000000800 */
[----:B------:R-:W-:Y:S02]  /*0ec0*/  SHF.L.U32 R15, R15, 0x17, RZ ;  /* 0x000000170f0f7819 */ /* 0x000fe400000006ff */
[----:B---3--:R-:W-:Y:S01]  /*0ed0*/  FFMA R13, R13, R17, R10 ;  /* 0x000000110d0d7223 */ /* 0x008fe2000000000a */
[----:B------:R-:W-:-:S04]  /*0ee0*/  SHF.L.U32 R7, R11, 0x17, RZ ;  /* 0x000000170b077819 */ /* 0x000fc800000006ff */
[----:B------:R-:W2:Y:S01]  /*0ef0*/  MUFU.EX2 R24, R24 ;  /* 0x0000001800187308 */ /* 0x000ea20000000800 */
[----:B0-----:R-:W-:-:S07]  /*0f00*/  FFMA R13, R16, R20, R13 ;  /* 0x00000014100d7223 */ /* 0x001fce000000000d */
[----:B------:R-:W0:Y:S01]  /*0f10*/  MUFU.EX2 R12, R12 ;  /* 0x0000000c000c7308 */ /* 0x000e220000000800 */
[----:B-1----:R-:W-:-:S04]  /*0f20*/  FFMA R6, R8, R6, R13 ;  /* 0x0000000608067223 */ /* 0x002fc8000000000d */
[----:B--2---:R-:W-:-:S04]  /*0f30*/  FFMA R6, R15, R24, R6 ;  /* 0x000000180f067223 */ /* 0x004fc80000000006 */
[----:B0-----:R-:W-:Y:S01]  /*0f40*/  FFMA R7, R7, R12, R6 ;  /* 0x0000000c07077223 */ /* 0x001fe20000000006 */
[----:B------:R-:W-:Y:S06]  /*0f50*/  BRA.U UP1, `(.L_x_7) ;  /* 0xfffffff901a47547 */ /* 0x000fec000b83ffff */
.L_x_6:
[----:B------:R-:W-:Y:S05]  /*0f60*/  BRA.U !UP0, `(.L_x_8) ;  /* 0x0000000508ac7547 */ /* 0x000fea000b800000 */
[----:B------:R-:W-:Y:S02]  /*0f70*/  UISETP.GE.U32.AND UP0, UPT, UR7, 0x4, UPT ;  /* 0x000000040700788c */ /* 0x000fe4000bf06070 */
[----:B------:R-:W-:-:S04]  /*0f80*/  ULOP3.LUT UR6, UR5, 0x3, URZ, 0xc0, !UPT ;  /* 0x0000000305067892 */ /* 0x000fc8000f8ec0ff */
[----:B------:R-:W-:-:S03]  /*0f90*/  UISETP.NE.AND UP1, UPT, UR6, URZ, UPT ;  /* 0x000000ff0600728c */ /* 0x000fc6000bf25270 */
[----:B------:R-:W-:Y:S08]  /*0fa0*/  BRA.U !UP0, `(.L_x_9) ;  /* 0x0000000108cc7547 */ /* 0x000ff0000b800000 */
[----:B------:R-:W1:Y:S01]  /*0fb0*/  LDC.64 R8, c[0x0][0x380] ;  /* 0x0000e000ff087b82 */ /* 0x000e620000000a00 */
[C---:B------:R-:W-:Y:S02]  /*0fc0*/  IADD3 R3, PT, PT, R5.reuse, UR4, RZ ;  /* 0x0000000405037c10 */ /* 0x040fe4000fffe0ff */
[----:B------:R-:W-:-:S05]  /*0fd0*/  IADD3 R2, P0, PT, R5, UR4, RZ ;  /* 0x0000000405027c10 */ /* 0x000fca000ff1e0ff */
[----:B------:R-:W2:Y:S01]  /*0fe0*/  LDC.64 R10, c[0x0][0x380] ;  /* 0x0000e000ff0a7b82 */ /* 0x000ea20000000a00 */
[----:B-1----:R-:W-:Y:S01]  /*0ff0*/  IMAD.WIDE.U32 R8, R3, 0x4, R8 ;  /* 0x0000000403087825 */ /* 0x002fe200078e0008 */
[----:B------:R-:W-:-:S05]  /*1000*/  IADD3.X R3, PT, PT, RZ, RZ, RZ, P0, !PT ;  /* 0x000000ffff037210 */ /* 0x000fca00007fe4ff */
[----:B0-----:R-:W3:Y:S01]  /*1010*/  LDG.E R9, desc[UR8][R8.64] ;  /* 0x0000000808097981 */ /* 0x001ee2000c1e1900 */
[----:B--2---:R-:W-:-:S04]  /*1020*/  LEA R10, P0, R2, R10, 0x2 ;  /* 0x0000000a020a7211 */ /* 0x004fc800078010ff */
[----:B------:R-:W-:-:S05]  /*1030*/  LEA.HI.X R11, R2, R11, R3, 0x2, P0 ;  /* 0x0000000b020b7211 */ /* 0x000fca00000f1403 */
[----:B------:R-:W2:Y:S04]  /*1040*/  LDG.E R3, desc[UR8][R10.64+0x4] ;  /* 0x000004080a037981 */ /* 0x000ea8000c1e1900 */
[----:B------:R-:W4:Y:S04]  /*1050*/  LDG.E R13, desc[UR8][R10.64+0x8] ;  /* 0x000008080a0d7981 */ /* 0x000f28000c1e1900 */
[----:B------:R-:W5:Y:S01]  /*1060*/  LDG.E R15, desc[UR8][R10.64+0xc] ;  /* 0x00000c080a0f7981 */ /* 0x000f62000c1e1900 */
[----:B------:R-:W-:Y:S02]  /*1070*/  HFMA2 R17, -RZ, RZ, 3.7421875, 0 ;  /* 0x437c0000ff117431 */ /* 0x000fe400000001ff */
[----:B------:R-:W-:Y:S01]  /*1080*/  IMAD.MOV.U32 R14, RZ, RZ, 0x3bbb989d ;  /* 0x3bbb989dff0e7424 */ /* 0x000fe200078e00ff */
[----:B------:R-:W-:Y:S01]  /*1090*/  UIADD3 UR4, UPT, UPT, UR4, 0x4, URZ ;  /* 0x0000000404047890 */ /* 0x000fe2000fffe0ff */
[----:B---3--:R-:W-:-:S04]  /*10a0*/  FADD R6, R9, -R4 ;  /* 0x8000000409067221 */ /* 0x008fc80000000000 */
[----:B------:R-:W-:-:S04]  /*10b0*/  FFMA.SAT R2, R6, R14, 0.5 ;  /* 0x3f00000006027423 */ /* 0x000fc8000000200e */
[----:B------:R-:W-:Y:S01]  /*10c0*/  FFMA.RM R2, R2, R17, 12582913 ;  /* 0x4b40000102027423 */ /* 0x000fe20000004011 */
[----:B--2---:R-:W-:-:S03]  /*10d0*/  FADD R12, R3, -R4 ;  /* 0x80000004030c7221 */ /* 0x004fc60000000000 */
[----:B------:R-:W-:Y:S01]  /*10e0*/  FADD R3, R2, -12583039 ;  /* 0xcb40007f02037421 */ /* 0x000fe20000000000 */
[-C--:B------:R-:W-:Y:S01]  /*10f0*/  FFMA.SAT R8, R12, R14.reuse, 0.5 ;  /* 0x3f0000000c087423 */ /* 0x080fe2000000200e */
[--C-:B----4-:R-:W-:Y:S02]  /*1100*/  FADD R13, R13, -R4.reuse ;  /* 0x800000040d0d7221 */ /* 0x110fe40000000000 */
[----:B------:R-:W-:Y:S01]  /*1110*/  FFMA R9, R6, 1.4426950216293334961, -R3 ;  /* 0x3fb8aa3b06097823 */ /* 0x000fe20000000803 */
[-C--:B------:R-:W-:Y:S01]  /*1120*/  FFMA.RM R3, R8, R17.reuse, 12582913 ;  /* 0x4b40000108037423 */ /* 0x080fe20000004011 */
[-C--:B------:R-:W-:Y:S01]  /*1130*/  FFMA.SAT R8, R13, R14.reuse, 0.5 ;  /* 0x3f0000000d087423 */ /* 0x080fe2000000200e */
[----:B-----5:R-:W-:Y:S01]  /*1140*/  FADD R15, R15, -R4 ;  /* 0x800000040f0f7221 */ /* 0x020fe20000000000 */
[----:B------:R-:W-:Y:S01]  /*1150*/  FFMA R9, R6, 1.925963033500011079e-08, R9 ;  /* 0x32a5706006097823 */ /* 0x000fe20000000009 */
[----:B------:R-:W-:Y:S01]  /*1160*/  FADD R11, R3, -12583039 ;  /* 0xcb40007f030b7421 */ /* 0x000fe20000000000 */
[----:B------:R-:W-:Y:S01]  /*1170*/  FFMA.RM R6, R8, R17, 12582913 ;  /* 0x4b40000108067423 */ /* 0x000fe20000004011 */
[----:B------:R-:W-:-:S02]  /*1180*/  FFMA.SAT R10, R15, R14, 0.5 ;  /* 0x3f0000000f0a7423 */ /* 0x000fc4000000200e */
[----:B------:R-:W-:Y:S01]  /*1190*/  FFMA R11, R12, 1.4426950216293334961, -R11 ;  /* 0x3fb8aa3b0c0b7823 */ /* 0x000fe2000000080b */
[----:B------:R-:W-:Y:S01]  /*11a0*/  FADD R8, R6, -12583039 ;  /* 0xcb40007f06087421 */ /* 0x000fe20000000000 */
[----:B------:R-:W-:Y:S02]  /*11b0*/  FFMA.RM R10, R10, R17, 12582913 ;  /* 0x4b4000010a0a7423 */ /* 0x000fe40000004011 */
[----:B------:R-:W-:Y:S01]  /*11c0*/  FFMA R11, R12, 1.925963033500011079e-08, R11 ;  /* 0x32a570600c0b7823 */ /* 0x000fe2000000000b */
[C---:B------:R-:W-:Y:S01]  /*11d0*/  FFMA R8, R13.reuse, 1.4426950216293334961, -R8 ;  /* 0x3fb8aa3b0d087823 */ /* 0x040fe20000000808 */
[----:B------:R-:W-:Y:S01]  /*11e0*/  FADD R12, R10, -12583039 ;  /* 0xcb40007f0a0c7421 */ /* 0x000fe20000000000 */
[----:B------:R-:W0:Y:S02]  /*11f0*/  MUFU.EX2 R9, R9 ;  /* 0x0000000900097308 */ /* 0x000e240000000800 */
[----:B------:R-:W-:Y:S01]  /*1200*/  FFMA R8, R13, 1.925963033500011079e-08, R8 ;  /* 0x32a570600d087823 */ /* 0x000fe20000000008 */
[----:B------:R-:W-:-:S05]  /*1210*/  FFMA R12, R15, 1.4426950216293334961, -R12 ;  /* 0x3fb8aa3b0f0c7823 */ /* 0x000fca000000080c */
[----:B------:R-:W1:Y:S01]  /*1220*/  MUFU.EX2 R11, R11 ;  /* 0x0000000b000b7308 */ /* 0x000e620000000800 */
[----:B------:R-:W-:Y:S01]  /*1230*/  FFMA R12, R15, 1.925963033500011079e-08, R12 ;  /* 0x32a570600f0c7823 */ /* 0x000fe2000000000c */
[----:B------:R-:W-:-:S06]  /*1240*/  SHF.L.U32 R2, R2, 0x17, RZ ;  /* 0x0000001702027819 */ /* 0x000fcc00000006ff */
[----:B------:R-:W2:Y:S01]  /*1250*/  MUFU.EX2 R8, R8 ;  /* 0x0000000800087308 */ /* 0x000ea20000000800 */
[----:B------:R-:W-:Y:S02]  /*1260*/  IMAD.SHL.U32 R3, R3, 0x800000, RZ ;  /* 0x0080000003037824 */ /* 0x000fe400078e00ff */
[----:B0-----:R-:W-:-:S05]  /*1270*/  FFMA R2, R2, R9, R7 ;  /* 0x0000000902027223 */ /* 0x001fca0000000007 */
[----:B------:R-:W0:Y:S01]  /*1280*/  MUFU.EX2 R12, R12 ;  /* 0x0000000c000c7308 */ /* 0x000e220000000800 */
[----:B------:R-:W-:Y:S01]  /*1290*/  SHF.L.U32 R7, R6, 0x17, RZ ;  /* 0x0000001706077819 */ /* 0x000fe200000006ff */
[----:B-1----:R-:W-:Y:S01]  /*12a0*/  FFMA R2, R3, R11, R2 ;  /* 0x0000000b03027223 */ /* 0x002fe20000000002 */
[----:B------:R-:W-:-:S03]  /*12b0*/  SHF.L.U32 R10, R10, 0x17, RZ ;  /* 0x000000170a0a7819 */ /* 0x000fc600000006ff */
[----:B--2---:R-:W-:-:S04]  /*12c0*/  FFMA R7, R7, R8, R2 ;  /* 0x0000000807077223 */ /* 0x004fc80000000002 */
[----:B0-----:R-:W-:-:S07]  /*12d0*/  FFMA R7, R10, R12, R7 ;  /* 0x0000000c0a077223 */ /* 0x001fce0000000007 */
.L_x_9:
[----:B------:R-:W-:Y:S05]  /*12e0*/  BRA.U !UP1, `(.L_x_8) ;  /* 0x0000000109cc7547 */ /* 0x000fea000b800000 */
[----:B------:R-:W-:Y:S02]  /*12f0*/  UISETP.NE.AND UP0, UPT, UR6, 0x1, UPT ;  /* 0x000000010600788c */ /* 0x000fe4000bf05270 */
[----:B------:R-:W-:-:S04]  /*1300*/  ULOP3.LUT UR5, UR5, 0x1, URZ, 0xc0, !UPT ;  /* 0x0000000105057892 */ /* 0x000fc8000f8ec0ff */
[----:B------:R-:W-:-:S03]  /*1310*/  UISETP.NE.U32.AND UP1, UPT, UR5, 0x1, UPT ;  /* 0x000000010500788c */ /* 0x000fc6000bf25070 */
[----:B------:R-:W-:Y:S08]  /*1320*/  BRA.U !UP0, `(.L_x_10) ;  /* 0x00000001087c7547 */ /* 0x000ff0000b800000 */
[----:B------:R-:W1:Y:S01]  /*1330*/  LDC.64 R2, c[0x0][0x380] ;  /* 0x0000e000ff027b82 */ /* 0x000e620000000a00 */
[C---:B------:R-:W-:Y:S01]  /*1340*/  VIADD R9, R5.reuse, UR4 ;  /* 0x0000000405097c36 */ /* 0x040fe20008000000 */
[----:B------:R-:W-:-:S06]  /*1350*/  IADD3 R6, P0, PT, R5, UR4, RZ ;  /* 0x0000000405067c10 */ /* 0x000fcc000ff1e0ff */
[----:B------:R-:W2:Y:S01]  /*1360*/  LDC.64 R10, c[0x0][0x380] ;  /* 0x0000e000ff0a7b82 */ /* 0x000ea20000000a00 */
[----:B-1----:R-:W-:Y:S01]  /*1370*/  IMAD.WIDE.U32 R2, R9, 0x4, R2 ;  /* 0x0000000409027825 */ /* 0x002fe200078e0002 */
[----:B------:R-:W-:-:S05]  /*1380*/  IADD3.X R9, PT, PT, RZ, RZ, RZ, P0, !PT ;  /* 0x000000ffff097210 */ /* 0x000fca00007fe4ff */
[----:B0-----:R-:W3:Y:S01]  /*1390*/  LDG.E R3, desc[UR8][R2.64] ;  /* 0x0000000802037981 */ /* 0x001ee2000c1e1900 */
[----:B--2---:R-:W-:-:S04]  /*13a0*/  LEA R8, P0, R6, R10, 0x2 ;  /* 0x0000000a06087211 */ /* 0x004fc800078010ff */
[----:B------:R-:W-:-:S06]  /*13b0*/  LEA.HI.X R9, R6, R11, R9, 0x2, P0 ;  /* 0x0000000b06097211 */ /* 0x000fcc00000f1409 */
[----:B------:R-:W2:Y:S01]  /*13c0*/  LDG.E R9, desc[UR8][R8.64+0x4] ;  /* 0x0000040808097981 */ /* 0x000ea2000c1e1900 */
[----:B------:R-:W-:Y:S01]  /*13d0*/  MOV R11, 0x3bbb989d ;  /* 0x3bbb989d000b7802 */ /* 0x000fe20000000f00 */
[----:B------:R-:W-:Y:S01]  /*13e0*/  IMAD.MOV.U32 R13, RZ, RZ, 0x437c0000 ;  /* 0x437c0000ff0d7424 */ /* 0x000fe200078e00ff */
[----:B------:R-:W-:Y:S01]  /*13f0*/  UIADD3 UR4, UPT, UPT, UR4, 0x2, URZ ;  /* 0x0000000204047890 */ /* 0x000fe2000fffe0ff */
[----:B---3--:R-:W-:-:S04]  /*1400*/  FADD R6, R3, -R4 ;  /* 0x8000000403067221 */ /* 0x008fc80000000000 */
[----:B------:R-:W-:-:S04]  /*1410*/  FFMA.SAT R10, R6, R11, 0.5 ;  /* 0x3f000000060a7423 */ /* 0x000fc8000000200b */
[----:B------:R-:W-:Y:S01]  /*1420*/  FFMA.RM R10, R10, R13, 12582913 ;  /* 0x4b4000010a0a7423 */ /* 0x000fe2000000400d */
[----:B--2---:R-:W-:-:S04]  /*1430*/  FADD R12, R9, -R4 ;  /* 0x80000004090c7221 */ /* 0x004fc80000000000 */
[----:B------:R-:W-:Y:S01]  /*1440*/  FFMA.SAT R14, R12, R11, 0.5 ;  /* 0x3f0000000c0e7423 */ /* 0x000fe2000000200b */
[----:B------:R-:W-:-:S03]  /*1450*/  FADD R11, R10, -12583039 ;  /* 0xcb40007f0a0b7421 */ /* 0x000fc60000000000 */
[----:B------:R-:W-:Y:S01]  /*1460*/  FFMA.RM R14, R14, R13, 12582913 ;  /* 0x4b4000010e0e7423 */ /* 0x000fe2000000400d */
[----:B------:R-:W-:-:S03]  /*1470*/  FFMA R11, R6, 1.4426950216293334961, -R11 ;  /* 0x3fb8aa3b060b7823 */ /* 0x000fc6000000080b */
[----:B------:R-:W-:Y:S01]  /*1480*/  FADD R3, R14, -12583039 ;  /* 0xcb40007f0e037421 */ /* 0x000fe20000000000 */
[----:B------:R-:W-:-:S03]  /*1490*/  FFMA R11, R6, 1.925963033500011079e-08, R11 ;  /* 0x32a57060060b7823 */ /* 0x000fc6000000000b */
[----:B------:R-:W-:-:S04]  /*14a0*/  FFMA R3, R12, 1.4426950216293334961, -R3 ;  /* 0x3fb8aa3b0c037823 */ /* 0x000fc80000000803 */
[----:B------:R-:W-:Y:S01]  /*14b0*/  FFMA R3, R12, 1.925963033500011079e-08, R3 ;  /* 0x32a570600c037823 */ /* 0x000fe20000000003 */
[----:B------:R-:W0:Y:S08]  /*14c0*/  MUFU.EX2 R11, R11 ;  /* 0x0000000b000b7308 */ /* 0x000e300000000800 */
[----:B------:R-:W1:Y:S01]  /*14d0*/  MUFU.EX2 R3, R3 ;  /* 0x0000000300037308 */ /* 0x000e620000000800 */
[----:B------:R-:W-:-:S02]  /*14e0*/  SHF.L.U32 R10, R10, 0x17, RZ ;  /* 0x000000170a0a7819 */ /* 0x000fc400000006ff */
[----:B------:R-:W-:-:S03]  /*14f0*/  SHF.L.U32 R14, R14, 0x17, RZ ;  /* 0x000000170e0e7819 */ /* 0x000fc600000006ff */
[----:B0-----:R-:W-:-:S04]  /*1500*/  FFMA R7, R10, R11, R7 ;  /* 0x0000000b0a077223 */ /* 0x001fc80000000007 */
[----:B-1----:R-:W-:-:S07]  /*1510*/  FFMA R7, R14, R3, R7 ;  /* 0x000000030e077223 */ /* 0x002fce0000000007 */
.L_x_10:
[----:B------:R-:W-:Y:S05]  /*1520*/  BRA.U UP1, `(.L_x_8) ;  /* 0x00000001013c7547 */ /* 0x000fea000b800000 */
[----:B------:R-:W1:Y:S01]  /*1530*/  LDC.64 R2, c[0x0][0x380] ;  /* 0x0000e000ff027b82 */ /* 0x000e620000000a00 */
[----:B------:R-:W-:-:S04]  /*1540*/  VIADD R9, R5, UR4 ;  /* 0x0000000405097c36 */ /* 0x000fc80008000000 */
[----:B-1----:R-:W-:-:S06]  /*1550*/  IMAD.WIDE.U32 R2, R9, 0x4, R2 ;  /* 0x0000000409027825 */ /* 0x002fcc00078e0002 */
[----:B0-----:R-:W2:Y:S01]  /*1560*/  LDG.E R3, desc[UR8][R2.64] ;  /* 0x0000000802037981 */ /* 0x001ea2000c1e1900 */
[----:B------:R-:W-:Y:S01]  /*1570*/  HFMA2 R9, -RZ, RZ, 0.96630859375, -0.0022525787353515625 ;  /* 0x3bbb989dff097431 */ /* 0x000fe200000001ff */
[----:B------:R-:W-:Y:S01]  /*1580*/  MOV R11, 0x437c0000 ;  /* 0x437c0000000b7802 */ /* 0x000fe20000000f00 */
[----:B--2---:R-:W-:-:S04]  /*1590*/  FADD R6, R3, -R4 ;  /* 0x8000000403067221 */ /* 0x004fc80000000000 */
[----:B------:R-:W-:-:S04]  /*15a0*/  FFMA.SAT R8, R6, R9, 0.5 ;  /* 0x3f00000006087423 */ /* 0x000fc80000002009 */
[----:B------:R-:W-:-:S04]  /*15b0*/  FFMA.RM R8, R8, R11, 12582913 ;  /* 0x4b40000108087423 */ /* 0x000fc8000000400b */
[C---:B------:R-:W-:Y:S01]  /*15c0*/  FADD R9, R8.reuse, -12583039 ;  /* 0xcb40007f08097421 */ /* 0x040fe20000000000 */
[----:B------:R-:W-:-:S03]  /*15d0*/  IMAD.SHL.U32 R8, R8, 0x800000, RZ ;  /* 0x0080000008087824 */ /* 0x000fc600078e00ff */
[----:B------:R-:W-:-:S04]  /*15e0*/  FFMA R9, R6, 1.4426950216293334961, -R9 ;  /* 0x3fb8aa3b06097823 */ /* 0x000fc80000000809 */
[----:B------:R-:W-:-:S06]  /*15f0*/  FFMA R9, R6, 1.925963033500011079e-08, R9 ;  /* 0x32a5706006097823 */ /* 0x000fcc0000000009 */
[----:B------:R-:W0:Y:S02]  /*1600*/  MUFU.EX2 R9, R9 ;  /* 0x0000000900097308 */ /* 0x000e240000000800 */
[----:B0-----:R-:W-:-:S07]  /*1610*/  FFMA R7, R8, R9, R7 ;  /* 0x0000000908077223 */ /* 0x001fce0000000007 */
.L_x_8:
[----:B------:R-:W1:Y:S01]  /*1620*/  LDC.64 R2, c[0x0][0x380] ;  /* 0x0000e000ff027b82 */ /* 0x000e620000000a00 */
[----:B------:R-:W-:-:S05]  /*1630*/  IADD3 R5, PT, PT, R5, R0, RZ ;  /* 0x0000000005057210 */ /* 0x000fca0007ffe0ff */
[----:B-1----:R-:W-:-:S06]  /*1640*/  IMAD.WIDE.U32 R2, R5, 0x4, R2 ;  /* 0x0000000405027825 */ /* 0x002fcc00078e0002 */
[----:B0-----:R-:W2:Y:S01]  /*1650*/  LDG.E R3, desc[UR8][R2.64] ;  /* 0x0000000802037981 */ /* 0x001ea2000c1e1900 */
[----:B------:R-:W-:Y:S01]  /*1660*/  MOV R9, 0x3bbb989d ;  /* 0x3bbb989d00097802 */ /* 0x000fe20000000f00 */
[----:B------:R-:W-:Y:S01]  /*1670*/  IMAD.MOV.U32 R11, RZ, RZ, 0x437c0000 ;  /* 0x437c0000ff0b7424 */ /* 0x000fe200078e00ff */
[----:B------:R-:W0:Y:S01]  /*1680*/  MUFU.RCP R6, R7 ;  /* 0x0000000700067308 */ /* 0x000e220000001000 */
[----:B------:R-:W-:Y:S01]  /*1690*/  BSSY.RECONVERGENT B0, `(.L_x_11) ;  /* 0x0000015000007945 */ /* 0x000fe20003800200 */
[----:B--2---:R-:W-:Y:S01]  /*16a0*/  FADD R4, R3, -R4 ;  /* 0x8000000403047221 */ /* 0x004fe20000000000 */
[----:B0-----:R-:W-:-:S03]  /*16b0*/  FFMA R3, R6, -R7, 1 ;  /* 0x3f80000006037423 */ /* 0x001fc60000000807 */
[----:B------:R-:W-:Y:S01]  /*16c0*/  FFMA.SAT R0, R4, R9, 0.5 ;  /* 0x3f00000004007423 */ /* 0x000fe20000002009 */
[----:B------:R-:W-:-:S03]  /*16d0*/  FFMA R3, R6, R3, R6 ;  /* 0x0000000306037223 */ /* 0x000fc60000000006 */
[----:B------:R-:W-:-:S04]  /*16e0*/  FFMA.RM R0, R0, R11, 12582913 ;  /* 0x4b40000100007423 */ /* 0x000fc8000000400b */
[C---:B------:R-:W-:Y:S01]  /*16f0*/  FADD R9, R0.reuse, -12583039 ;  /* 0xcb40007f00097421 */ /* 0x040fe20000000000 */
[----:B------:R-:W-:-:S03]  /*1700*/  SHF.L.U32 R0, R0, 0x17, RZ ;  /* 0x0000001700007819 */ /* 0x000fc600000006ff */
[----:B------:R-:W-:-:S04]  /*1710*/  FFMA R9, R4, 1.4426950216293334961, -R9 ;  /* 0x3fb8aa3b04097823 */ /* 0x000fc80000000809 */
[----:B------:R-:W-:-:S06]  /*1720*/  FFMA R9, R4, 1.925963033500011079e-08, R9 ;  /* 0x32a5706004097823 */ /* 0x000fcc0000000009 */
[----:B------:R-:W0:Y:S02]  /*1730*/  MUFU.EX2 R9, R9 ;  /* 0x0000000900097308 */ /* 0x000e240000000800 */
[----:B0-----:R-:W-:-:S06]  /*1740*/  FMUL R0, R0, R9 ;  /* 0x0000000900007220 */ /* 0x001fcc0000400000 */
[----:B------:R-:W0:Y:S01]  /*1750*/  FCHK P0, R0, R7 ;  /* 0x0000000700007302 */ /* 0x000e220000000000 */
[----:B------:R-:W-:-:S04]  /*1760*/  FFMA R2, R0, R3, RZ ;  /* 0x0000000300027223 */ /* 0x000fc800000000ff */
[----:B------:R-:W-:-:S04]  /*1770*/  FFMA R4, R2, -R7, R0 ;  /* 0x8000000702047223 */ /* 0x000fc80000000000 */
[----:B------:R-:W-:Y:S01]  /*1780*/  FFMA R11, R3, R4, R2 ;  /* 0x00000004030b7223 */ /* 0x000fe20000000002 */
[----:B0-----:R-:W-:Y:S06]  /*1790*/  @!P0 BRA `(.L_x_12) ;  /* 0x0000000000108947 */ /* 0x001fec0003800000 */
[----:B------:R-:W-:Y:S02]  /*17a0*/  MOV R3, R7 ;  /* 0x0000000700037202 */ /* 0x000fe40000000f00 */
[----:B------:R-:W-:-:S07]  /*17b0*/  MOV R2, 0x17d0 ;  /* 0x000017d000027802 */ /* 0x000fce0000000f00 */
[----:B------:R-:W-:Y:S05]  /*17c0*/  CALL.REL.NOINC `($__internal_0_$__cuda_sm3x_div_rn_noftz_f32_slowpath) ;  /* 0x0000000000187944 */ /* 0x000fea0003c00000 */
[----:B------:R-:W-:-:S07]  /*17d0*/  IMAD.MOV.U32 R11, RZ, RZ, R0 ;  /* 0x000000ffff0b7224 */ /* 0x000fce00078e0000 */
.L_x_12:
[----:B------:R-:W-:Y:S05]  /*17e0*/  BSYNC.RECONVERGENT B0 ;  /* 0x0000000000007941 */ /* 0x000fea0003800200 */
.L_x_11:
[----:B------:R-:W0:Y:S02]  /*17f0*/  LDC.64 R2, c[0x0][0x388] ;  /* 0x0000e200ff027b82 */ /* 0x000e240000000a00 */
[----:B0-----:R-:W-:-:S05]  /*1800*/  IMAD.WIDE.U32 R2, R5, 0x4, R2 ;  /* 0x0000000405027825 */ /* 0x001fca00078e0002 */
[----:B------:R-:W-:Y:S01]  /*1810*/  STG.E desc[UR8][R2.64], R11 ;  /* 0x0000000b02007986 */ /* 0x000fe2000c101908 */
[----:B------:R-:W-:Y:S05]  /*1820*/  EXIT ;  /* 0x000000000000794d */ /* 0x000fea0003800000 */
        .weak           $__internal_0_$__cuda_sm3x_div_rn_noftz_f32_slowpath
        .type           $__internal_0_$__cuda_sm3x_div_rn_noftz_f32_slowpath,@function
        .size           $__internal_0_$__cuda_sm3x_div_rn_noftz_f32_slowpath,(.L_x_25 - $__internal_0_$__cuda_sm3x_div_rn_noftz_f32_slowpath)
$__internal_0_$__cuda_sm3x_div_rn_noftz_f32_slowpath:
[----:B------:R-:W-:Y:S01]  /*1830*/  SHF.R.U32.HI R6, RZ, 0x17, R3 ;  /* 0x00000017ff067819 */ /* 0x000fe20000011603 */
[----:B------:R-:W-:Y:S01]  /*1840*/  BSSY.RECONVERGENT B1, `(.L_x_13) ;  /* 0x0000063000017945 */ /* 0x000fe20003800200 */
[--C-:B------:R-:W-:Y:S02]  /*1850*/  SHF.R.U32.HI R4, RZ, 0x17, R0.reuse ;  /* 0x00000017ff047819 */ /* 0x100fe40000011600 */
[----:B------:R-:W-:Y:S02]  /*1860*/  LOP3.LUT R12, R6, 0xff, RZ, 0xc0, !PT ;  /* 0x000000ff060c7812 */ /* 0x000fe400078ec0ff */
[----:B------:R-:W-:Y:S01]  /*1870*/  LOP3.LUT R10, R4, 0xff, RZ, 0xc0, !PT ;  /* 0x000000ff040a7812 */ /* 0x000fe200078ec0ff */
[----:B------:R-:W-:Y:S01]  /*1880*/  IMAD.MOV.U32 R4, RZ, RZ, R0 ;  /* 0x000000ffff047224 */ /* 0x000fe200078e0000 */
[----:B------:R-:W-:Y:S02]  /*1890*/  IADD3 R8, PT, PT, R12, -0x1, RZ ;  /* 0xffffffff0c087810 */ /* 0x000fe40007ffe0ff */
[----:B------:R-:W-:-:S02]  /*18a0*/  IADD3 R7, PT, PT, R10, -0x1, RZ ;  /* 0xffffffff0a077810 */ /* 0x000fc40007ffe0ff */
[----:B------:R-:W-:-:S04]  /*18b0*/  ISETP.GT.U32.AND P0, PT, R8, 0xfd, PT ;  /* 0x000000fd0800780c */ /* 0x000fc80003f04070 */
[----:B------:R-:W-:-:S13]  /*18c0*/  ISETP.GT.U32.OR P0, PT, R7, 0xfd, P0 ;  /* 0x000000fd0700780c */ /* 0x000fda0000704470 */
[----:B------:R-:W-:Y:S01]  /*18d0*/  @!P0 MOV R6, RZ ;  /* 0x000000ff00068202 */ /* 0x000fe20000000f00 */
[----:B------:R-:W-:Y:S06]  /*18e0*/  @!P0 BRA `(.L_x_14) ;  /* 0x00000000005c8947 */ /* 0x000fec0003800000 */
[----:B------:R-:W-:Y:S02]  /*18f0*/  FSETP.GTU.FTZ.AND P1, PT, |R3|, +INF , PT ;  /* 0x7f8000000300780b */ /* 0x000fe40003f3c200 */
[----:B------:R-:W-:-:S04]  /*1900*/  FSETP.GTU.FTZ.AND P0, PT, |R0|, +INF , PT ;  /* 0x7f8000000000780b */ /* 0x000fc80003f1c200 */
[----:B------:R-:W-:-:S13]  /*1910*/  PLOP3.LUT P0, PT, P0, P1, PT, 0xf8, 0x8f ;  /* 0x00000000008f781c */ /* 0x000fda0000703f70 */
[----:B------:R-:W-:Y:S05]  /*1920*/  @P0 BRA `(.L_x_15) ;  /* 0x00000004004c0947 */ /* 0x000fea0003800000 */
[----:B------:R-:W-:-:S13]  /*1930*/  LOP3.LUT P0, RZ, R3, 0x7fffffff, R4, 0xc8, !PT ;  /* 0x7fffffff03ff7812 */ /* 0x000fda000780c804 */
[----:B------:R-:W-:Y:S05]  /*1940*/  @!P0 BRA `(.L_x_16) ;  /* 0x00000004003c8947 */ /* 0x000fea0003800000 */
[C---:B------:R-:W-:Y:S02]  /*1950*/  FSETP.NEU.FTZ.AND P2, PT, |R0|.reuse, +INF , PT ;  /* 0x7f8000000000780b */ /* 0x040fe40003f5d200 */
[----:B------:R-:W-:Y:S02]  /*1960*/  FSETP.NEU.FTZ.AND P1, PT, |R3|, +INF , PT ;  /* 0x7f8000000300780b */ /* 0x000fe40003f3d200 */
[----:B------:R-:W-:-:S11]  /*1970*/  FSETP.NEU.FTZ.AND P0, PT, |R0|, +INF , PT ;  /* 0x7f8000000000780b */ /* 0x000fd60003f1d200 */
[----:B------:R-:W-:Y:S05]  /*1980*/  @!P1 BRA !P2, `(.L_x_16) ;  /* 0x00000004002c9947 */ /* 0x000fea0005000000 */
[----:B------:R-:W-:-:S04]  /*1990*/  LOP3.LUT P2, RZ, R4, 0x7fffffff, RZ, 0xc0, !PT ;  /* 0x7fffffff04ff7812 */ /* 0x000fc8000784c0ff */
[----:B------:R-:W-:-:S13]  /*19a0*/  PLOP3.LUT P1, PT, P1, P2, PT, 0x2f, 0xf2 ;  /* 0x0000000000f2781c */ /* 0x000fda0000f24577 */
[----:B------:R-:W-:Y:S05]  /*19b0*/  @P1 BRA `(.L_x_17) ;  /* 0x0000000400181947 */ /* 0x000fea0003800000 */
[----:B------:R-:W-:-:S04]  /*19c0*/  LOP3.LUT P1, RZ, R3, 0x7fffffff, RZ, 0xc0, !PT ;  /* 0x7fffffff03ff7812 */ /* 0x000fc8000782c0ff */
[----:B------:R-:W-:-:S13]  /*19d0*/  PLOP3.LUT P0, PT, P0, P1, PT, 0x2f, 0xf2 ;  /* 0x0000000000f2781c */ /* 0x000fda0000702577 */
[----:B------:R-:W-:Y:S05]  /*19e0*/  @P0 BRA `(.L_x_18) ;  /* 0x0000000400000947 */ /* 0x000fea0003800000 */
[----:B------:R-:W-:Y:S02]  /*19f0*/  ISETP.GE.AND P0, PT, R7, RZ, PT ;  /* 0x000000ff0700720c */ /* 0x000fe40003f06270 */
[----:B------:R-:W-:-:S11]  /*1a00*/  ISETP.GE.AND P1, PT, R8, RZ, PT ;  /* 0x000000ff0800720c */ /* 0x000fd60003f26270 */
[----:B------:R-:W-:Y:S01]  /*1a10*/  @P0 MOV R6, RZ ;  /* 0x000000ff00060202 */ /* 0x000fe20000000f00 */
[----:B------:R-:W-:Y:S02]  /*1a20*/  @!P0 IMAD.MOV.U32 R6, RZ, RZ, -0x40 ;  /* 0xffffffc0ff068424 */ /* 0x000fe400078e00ff */
[----:B------:R-:W-:Y:S01]  /*1a30*/  @!P0 FFMA R4, R0, 1.84467440737095516160e+19, RZ ;  /* 0x5f80000000048823 */ /* 0x000fe200000000ff */
[----:B------:R-:W-:Y:S02]  /*1a40*/  @!P1 FFMA R3, R3, 1.84467440737095516160e+19, RZ ;  /* 0x5f80000003039823 */ /* 0x000fe400000000ff */
[----:B------:R-:W-:-:S07]  /*1a50*/  @!P1 IADD3 R6, PT, PT, R6, 0x40, RZ ;  /* 0x0000004006069810 */ /* 0x000fce0007ffe0ff */
.L_x_14:
[----:B------:R-:W-:Y:S01]  /*1a60*/  LEA R0, R12, 0xc0800000, 0x17 ;  /* 0xc08000000c007811 */ /* 0x000fe200078eb8ff */
[----:B------:R-:W-:Y:S03]  /*1a70*/  BSSY.RECONVERGENT B2, `(.L_x_19) ;  /* 0x0000036000027945 */ /* 0x000fe60003800200 */
[----:B------:R-:W-:Y:S01]  /*1a80*/  IADD3 R7, PT, PT, -R0, R3, RZ ;  /* 0x0000000300077210 */ /* 0x000fe20007ffe1ff */
[----:B------:R-:W-:-:S03]  /*1a90*/  VIADD R3, R10, 0xffffff81 ;  /* 0xffffff810a037836 */ /* 0x000fc60000000000 */
[----:B------:R0:W1:Y:S01]  /*1aa0*/  MUFU.RCP R8, R7 ;  /* 0x0000000700087308 */ /* 0x0000620000001000 */
[----:B------:R-:W-:Y:S01]  /*1ab0*/  FADD.FTZ R9, -R7, -RZ ;  /* 0x800000ff07097221 */ /* 0x000fe20000010100 */
[C---:B------:R-:W-:Y:S01]  /*1ac0*/  IMAD R0, R3.reuse, -0x800000, R4 ;  /* 0xff80000003007824 */ /* 0x040fe200078e0204 */
[----:B0-----:R-:W-:-:S04]  /*1ad0*/  IADD3 R7, PT, PT, R3, 0x7f, -R12 ;  /* 0x0000007f03077810 */ /* 0x001fc80007ffe80c */
[----:B------:R-:W-:Y:S01]  /*1ae0*/  IADD3 R7, PT, PT, R7, R6, RZ ;  /* 0x0000000607077210 */ /* 0x000fe20007ffe0ff */
[----:B-1----:R-:W-:-:S04]  /*1af0*/  FFMA R11, R8, R9, 1 ;  /* 0x3f800000080b7423 */ /* 0x002fc80000000009 */
[----:B------:R-:W-:-:S04]  /*1b00*/  FFMA R13, R8, R11, R8 ;  /* 0x0000000b080d7223 */ /* 0x000fc80000000008 */
[----:B------:R-:W-:-:S04]  /*1b10*/  FFMA R4, R0, R13, RZ ;  /* 0x0000000d00047223 */ /* 0x000fc800000000ff */
[----:B------:R-:W-:-:S04]  /*1b20*/  FFMA R11, R9, R4, R0 ;  /* 0x00000004090b7223 */ /* 0x000fc80000000000 */
[----:B------:R-:W-:-:S04]  /*1b30*/  FFMA R4, R13, R11, R4 ;  /* 0x0000000b0d047223 */ /* 0x000fc80000000004 */
[----:B------:R-:W-:-:S04]  /*1b40*/  FFMA R9, R9, R4, R0 ;  /* 0x0000000409097223 */ /* 0x000fc80000000000 */
[----:B------:R-:W-:-:S05]  /*1b50*/  FFMA R0, R13, R9, R4 ;  /* 0x000000090d007223 */ /* 0x000fca0000000004 */
[----:B------:R-:W-:-:S04]  /*1b60*/  SHF.R.U32.HI R3, RZ, 0x17, R0 ;  /* 0x00000017ff037819 */ /* 0x000fc80000011600 */
[----:B------:R-:W-:-:S04]  /*1b70*/  LOP3.LUT R3, R3, 0xff, RZ, 0xc0, !PT ;  /* 0x000000ff03037812 */ /* 0x000fc800078ec0ff */
[----:B------:R-:W-:-:S05]  /*1b80*/  IADD3 R8, PT, PT, R3, R7, RZ ;  /* 0x0000000703087210 */ /* 0x000fca0007ffe0ff */
[----:B------:R-:W-:-:S05]  /*1b90*/  VIADD R3, R8, 0xffffffff ;  /* 0xffffffff08037836 */ /* 0x000fca0000000000 */
[----:B------:R-:W-:-:S13]  /*1ba0*/  ISETP.GE.U32.AND P0, PT, R3, 0xfe, PT ;  /* 0x000000fe0300780c */ /* 0x000fda0003f06070 */
[----:B------:R-:W-:Y:S05]  /*1bb0*/  @!P0 BRA `(.L_x_20) ;  /* 0x0000000000808947 */ /* 0x000fea0003800000 */
[----:B------:R-:W-:-:S13]  /*1bc0*/  ISETP.GT.AND P0, PT, R8, 0xfe, PT ;  /* 0x000000fe0800780c */ /* 0x000fda0003f04270 */
[----:B------:R-:W-:Y:S05]  /*1bd0*/  @P0 BRA `(.L_x_21) ;  /* 0x00000000006c0947 */ /* 0x000fea0003800000 */
[----:B------:R-:W-:-:S13]  /*1be0*/  ISETP.GE.AND P0, PT, R8, 0x1, PT ;  /* 0x000000010800780c */ /* 0x000fda0003f06270 */
[----:B------:R-:W-:Y:S05]  /*1bf0*/  @P0 BRA `(.L_x_22) ;  /* 0x0000000000740947 */ /* 0x000fea0003800000 */
[----:B------:R-:W-:Y:S02]  /*1c00*/  ISETP.GE.AND P0, PT, R8, -0x18, PT ;  /* 0xffffffe80800780c */ /* 0x000fe40003f06270 */
[----:B------:R-:W-:-:S11]  /*1c10*/  LOP3.LUT R0, R0, 0x80000000, RZ, 0xc0, !PT ;  /* 0x8000000000007812 */ /* 0x000fd600078ec0ff */
[----:B------:R-:W-:Y:S05]  /*1c20*/  @!P0 BRA `(.L_x_22) ;  /* 0x0000000000688947 */ /* 0x000fea0003800000 */
[-CC-:B------:R-:W-:Y:S01]  /*1c30*/  FFMA.RZ R3, R13, R9.reuse, R4.reuse ;  /* 0x000000090d037223 */ /* 0x180fe2000000c004 */
[C---:B------:R-:W-:Y:S02]  /*1c40*/  IADD3 R7, PT, PT, R8.reuse, 0x20, RZ ;  /* 0x0000002008077810 */ /* 0x040fe40007ffe0ff */
[C---:B------:R-:W-:Y:S02]  /*1c50*/  ISETP.NE.AND P2, PT, R8.reuse, RZ, PT ;  /* 0x000000ff0800720c */ /* 0x040fe40003f45270 */
[----:B------:R-:W-:Y:S01]  /*1c60*/  LOP3.LUT R6, R3, 0x7fffff, RZ, 0xc0, !PT ;  /* 0x007fffff03067812 */ /* 0x000fe200078ec0ff */
[CCC-:B------:R-:W-:Y:S01]  /*1c70*/  FFMA.RP R3, R13.reuse, R9.reuse, R4.reuse ;  /* 0x000000090d037223 */ /* 0x1c0fe20000008004 */
[----:B------:R-:W-:Y:S01]  /*1c80*/  FFMA.RM R4, R13, R9, R4 ;  /* 0x000000090d047223 */ /* 0x000fe20000004004 */
[----:B------:R-:W-:Y:S02]  /*1c90*/  ISETP.NE.AND P1, PT, R8, RZ, PT ;  /* 0x000000ff0800720c */ /* 0x000fe40003f25270 */
[----:B------:R-:W-:-:S02]  /*1ca0*/  LOP3.LUT R6, R6, 0x800000, RZ, 0xfc, !PT ;  /* 0x0080000006067812 */ /* 0x000fc400078efcff */
[----:B------:R-:W-:Y:S02]  /*1cb0*/  IADD3 R8, PT, PT, -R8, RZ, RZ ;  /* 0x000000ff08087210 */ /* 0x000fe40007ffe1ff */
[----:B------:R-:W-:Y:S02]  /*1cc0*/  SHF.L.U32 R7, R6, R7, RZ ;  /* 0x0000000706077219 */ /* 0x000fe400000006ff */
[----:B------:R-:W-:Y:S02]  /*1cd0*/  FSETP.NEU.FTZ.AND P0, PT, R3, R4, PT ;  /* 0x000000040300720b */ /* 0x000fe40003f1d000 */
[----:B------:R-:W-:Y:S02]  /*1ce0*/  SEL R3, R8, RZ, P2 ;  /* 0x000000ff08037207 */ /* 0x000fe40001000000 */
[----:B------:R-:W-:Y:S02]  /*1cf0*/  ISETP.NE.AND P1, PT, R7, RZ, P1 ;  /* 0x000000ff0700720c */ /* 0x000fe40000f25270 */
[----:B------:R-:W-:-:S02]  /*1d00*/  SHF.R.U32.HI R3, RZ, R3, R6 ;  /* 0x00000003ff037219 */ /* 0x000fc40000011606 */
[----:B------:R-:W-:Y:S02]  /*1d10*/  PLOP3.LUT P0, PT, P0, P1, PT, 0xf8, 0x8f ;  /* 0x00000000008f781c */ /* 0x000fe40000703f70 */
[----:B------:R-:W-:Y:S02]  /*1d20*/  SHF.R.U32.HI R7, RZ, 0x1, R3 ;  /* 0x00000001ff077819 */ /* 0x000fe40000011603 */
[----:B------:R-:W-:-:S04]  /*1d30*/  SEL R4, RZ, 0x1, !P0 ;  /* 0x00000001ff047807 */ /* 0x000fc80004000000 */
[----:B------:R-:W-:-:S04]  /*1d40*/  LOP3.LUT R4, R4, 0x1, R7, 0xf8, !PT ;  /* 0x0000000104047812 */ /* 0x000fc800078ef807 */
[----:B------:R-:W-:-:S05]  /*1d50*/  LOP3.LUT R4, R4, R3, RZ, 0xc0, !PT ;  /* 0x0000000304047212 */ /* 0x000fca00078ec0ff */
[----:B------:R-:W-:-:S05]  /*1d60*/  IMAD.IADD R7, R7, 0x1, R4 ;  /* 0x0000000107077824 */ /* 0x000fca00078e0204 */
[----:B------:R-:W-:Y:S01]  /*1d70*/  LOP3.LUT R0, R7, R0, RZ, 0xfc, !PT ;  /* 0x0000000007007212 */ /* 0x000fe200078efcff */
[----:B------:R-:W-:Y:S06]  /*1d80*/  BRA `(.L_x_22) ;  /* 0x0000000000107947 */ /* 0x000fec0003800000 */
.L_x_21:
[----:B------:R-:W-:-:S04]  /*1d90*/  LOP3.LUT R0, R0, 0x80000000, RZ, 0xc0, !PT ;  /* 0x8000000000007812 */ /* 0x000fc800078ec0ff */
[----:B------:R-:W-:Y:S01]  /*1da0*/  LOP3.LUT R0, R0, 0x7f800000, RZ, 0xfc, !PT ;  /* 0x7f80000000007812 */ /* 0x000fe200078efcff */
[----:B------:R-:W-:Y:S06]  /*1db0*/  BRA `(.L_x_22) ;  /* 0x0000000000047947 */ /* 0x000fec0003800000 */
.L_x_20:
[----:B------:R-:W-:-:S07]  /*1dc0*/  LEA R0, R7, R0, 0x17 ;  /* 0x0000000007007211 */ /* 0x000fce00078eb8ff */
.L_x_22:
[----:B------:R-:W-:Y:S05]  /*1dd0*/  BSYNC.RECONVERGENT B2 ;  /* 0x0000000000027941 */ /* 0x000fea0003800200 */
.L_x_19:
[----:B------:R-:W-:Y:S05]  /*1de0*/  BRA `(.L_x_23) ;  /* 0x0000000000207947 */ /* 0x000fea0003800000 */
.L_x_18:
[----:B------:R-:W-:-:S04]  /*1df0*/  LOP3.LUT R0, R3, 0x80000000, R4, 0x48, !PT ;  /* 0x8000000003007812 */ /* 0x000fc800078e4804 */
[----:B------:R-:W-:Y:S01]  /*1e00*/  LOP3.LUT R0, R0, 0x7f800000, RZ, 0xfc, !PT ;  /* 0x7f80000000007812 */ /* 0x000fe200078efcff */
[----:B------:R-:W-:Y:S06]  /*1e10*/  BRA `(.L_x_23) ;  /* 0x0000000000147947 */ /* 0x000fec0003800000 */
.L_x_17:
[----:B------:R-:W-:Y:S01]  /*1e20*/  LOP3.LUT R0, R3, 0x80000000, R4, 0x48, !PT ;  /* 0x8000000003007812 */ /* 0x000fe200078e4804 */
[----:B------:R-:W-:Y:S06]  /*1e30*/  BRA `(.L_x_23) ;  /* 0x00000000000c7947 */ /* 0x000fec0003800000 */
.L_x_16:
[----:B------:R-:W0:Y:S01]  /*1e40*/  MUFU.RSQ R0, -QNAN ;  /* 0xffc0000000007908 */ /* 0x000e220000001400 */
[----:B------:R-:W-:Y:S05]  /*1e50*/  BRA `(.L_x_23) ;  /* 0x0000000000047947 */ /* 0x000fea0003800000 */
.L_x_15:
[----:B------:R-:W-:-:S07]  /*1e60*/  FADD.FTZ R0, R0, R3 ;  /* 0x0000000300007221 */ /* 0x000fce0000010000 */
.L_x_23:
[----:B------:R-:W-:Y:S05]  /*1e70*/  BSYNC.RECONVERGENT B1 ;  /* 0x0000000000017941 */ /* 0x000fea0003800200 */
.L_x_13:
[----:B------:R-:W-:-:S04]  /*1e80*/  HFMA2 R3, -RZ, RZ, 0, 0 ;  /* 0x00000000ff037431 */ /* 0x000fc800000001ff */
[----:B0-----:R-:W-:Y:S05]  /*1e90*/  RET.REL.NODEC R2 `(_Z20fused_softmax_kernelPKfPfii) ;  /* 0xffffffe002587950 */ /* 0x001fea0003c3ffff */
.L_x_24:
[----:B------:R-:W-:-:S00]  /*1ea0*/  BRA `(.L_x_24) ;  /* 0xfffffffc00fc7947 */ /* 0x000fc0000383ffff */
[----:B------:R-:W-:-:S00]  /*1eb0*/  NOP ;  /* 0x0000000000007918 */ /* 0x000fc00000000000 */
        /* <DEDUP_REMOVED lines=12> */
.L_x_25:


//--------------------- .nv.shared.reserved.0     --------------------------
	.section	.nv.shared.reserved.0,"aw",@nobits
	.weak		__nv_reservedSMEM_offset_0_alias
	.size		__nv_reservedSMEM_offset_0_alias, 0, 64
	.other		__nv_reservedSMEM_offset_0_alias,@"STO_CUDA_RESERVED_SHARED STV_DEFAULT"
__nv_reservedSMEM_offset_0_alias:
	.zero		0
	.zero		64


//--------------------- .nv.constant0._Z20fused_softmax_kernelPKfPfii --------------------------
	.section	.nv.constant0._Z20fused_softmax_kernelPKfPfii,"a",@progbits
	.sectionflags	@""
	.align	4
.nv.constant0._Z20fused_softmax_kernelPKfPfii:
	.zero		920


//--------------------- SYMBOLS --------------------------

	.type		.nv.reservedSmem.offset0,@object
	.size		.nv.reservedSmem.offset0,0x4
